//
// Generated by NVIDIA NVVM Compiler
//
// Compiler Build ID: CL-36424714
// Cuda compilation tools, release 13.0, V13.0.88
// Based on NVVM 20.0.0
//

.version 9.0
.target sm_100
.address_size 64

	// .globl	_Z24sigmoidActivationForwardPfS_ii

.visible .entry _Z24sigmoidActivationForwardPfS_ii(
	.param .u64 .ptr .align 1 _Z24sigmoidActivationForwardPfS_ii_param_0,
	.param .u64 .ptr .align 1 _Z24sigmoidActivationForwardPfS_ii_param_1,
	.param .u32 _Z24sigmoidActivationForwardPfS_ii_param_2,
	.param .u32 _Z24sigmoidActivationForwardPfS_ii_param_3
)
{
	.reg .pred 	%p<2>;
	.reg .b32 	%r<10>;
	.reg .b32 	%f<15>;
	.reg .b64 	%rd<8>;

	ld.param.u64 	%rd1, [_Z24sigmoidActivationForwardPfS_ii_param_0];
	ld.param.u64 	%rd2, [_Z24sigmoidActivationForwardPfS_ii_param_1];
	ld.param.u32 	%r2, [_Z24sigmoidActivationForwardPfS_ii_param_2];
	ld.param.u32 	%r3, [_Z24sigmoidActivationForwardPfS_ii_param_3];
	mov.u32 	%r4, %ctaid.x;
	mov.u32 	%r5, %ntid.x;
	mov.u32 	%r6, %tid.x;
	mad.lo.s32 	%r1, %r4, %r5, %r6;
	mul.lo.s32 	%r7, %r3, %r2;
	setp.ge.s32 	%p1, %r1, %r7;
	@%p1 bra 	$L__BB0_2;
	cvta.to.global.u64 	%rd3, %rd1;
	cvta.to.global.u64 	%rd4, %rd2;
	mul.wide.s32 	%rd5, %r1, 4;
	add.s64 	%rd6, %rd3, %rd5;
	ld.global.f32 	%f1, [%rd6];
	fma.rn.f32 	%f2, %f1, 0fBBBB989D, 0f3F000000;
	cvt.sat.f32.f32 	%f3, %f2;
	mov.f32 	%f4, 0f4B400001;
	mov.f32 	%f5, 0f437C0000;
	fma.rm.f32 	%f6, %f3, %f5, %f4;
	add.f32 	%f7, %f6, 0fCB40007F;
	neg.f32 	%f8, %f7;
	fma.rn.f32 	%f9, %f1, 0fBFB8AA3B, %f8;
	fma.rn.f32 	%f10, %f1, 0fB2A57060, %f9;
	mov.b32 	%r8, %f6;
	shl.b32 	%r9, %r8, 23;
	mov.b32 	%f11, %r9;
	ex2.approx.ftz.f32 	%f12, %f10;
	fma.rn.f32 	%f13, %f12, %f11, 0f3F800000;
	rcp.rn.f32 	%f14, %f13;
	add.s64 	%rd7, %rd4, %rd5;
	st.global.f32 	[%rd7], %f14;
$L__BB0_2:
	ret;

}
	// .globl	_Z13forwardFeedP1PfS_S_S_S_S_S_iiiiS_
.visible .entry _Z13forwardFeedP1PfS_S_S_S_S_S_iiiiS_(
	.param .u64 .ptr .align 1 _Z13forwardFeedP1PfS_S_S_S_S_S_iiiiS__param_0,
	.param .u64 .ptr .align 1 _Z13forwardFeedP1PfS_S_S_S_S_S_iiiiS__param_1,
	.param .u64 .ptr .align 1 _Z13forwardFeedP1PfS_S_S_S_S_S_iiiiS__param_2,
	.param .u64 .ptr .align 1 _Z13forwardFeedP1PfS_S_S_S_S_S_iiiiS__param_3,
	.param .u64 .ptr .align 1 _Z13forwardFeedP1PfS_S_S_S_S_S_iiiiS__param_4,
	.param .u64 .ptr .align 1 _Z13forwardFeedP1PfS_S_S_S_S_S_iiiiS__param_5,
	.param .u64 .ptr .align 1 _Z13forwardFeedP1PfS_S_S_S_S_S_iiiiS__param_6,
	.param .u32 _Z13forwardFeedP1PfS_S_S_S_S_S_iiiiS__param_7,
	.param .u32 _Z13forwardFeedP1PfS_S_S_S_S_S_iiiiS__param_8,
	.param .u32 _Z13forwardFeedP1PfS_S_S_S_S_S_iiiiS__param_9,
	.param .u32 _Z13forwardFeedP1PfS_S_S_S_S_S_iiiiS__param_10,
	.param .u64 .ptr .align 1 _Z13forwardFeedP1PfS_S_S_S_S_S_iiiiS__param_11
)
{
	.reg .pred 	%p<20>;
	.reg .b32 	%r<105>;
	.reg .b32 	%f<95>;
	.reg .b64 	%rd<62>;

	ld.param.u64 	%rd6, [_Z13forwardFeedP1PfS_S_S_S_S_S_iiiiS__param_0];
	ld.param.u64 	%rd7, [_Z13forwardFeedP1PfS_S_S_S_S_S_iiiiS__param_1];
	ld.param.u64 	%rd8, [_Z13forwardFeedP1PfS_S_S_S_S_S_iiiiS__param_6];
	ld.param.u32 	%r59, [_Z13forwardFeedP1PfS_S_S_S_S_S_iiiiS__param_7];
	ld.param.u32 	%r60, [_Z13forwardFeedP1PfS_S_S_S_S_S_iiiiS__param_8];
	ld.param.u32 	%r61, [_Z13forwardFeedP1PfS_S_S_S_S_S_iiiiS__param_10];
	ld.param.u64 	%rd9, [_Z13forwardFeedP1PfS_S_S_S_S_S_iiiiS__param_11];
	cvta.to.global.u64 	%rd1, %rd7;
	cvta.to.global.u64 	%rd2, %rd6;
	cvta.to.global.u64 	%rd3, %rd8;
	cvta.to.global.u64 	%rd4, %rd9;
	setp.lt.s32 	%p1, %r59, 1;
	@%p1 bra 	$L__BB1_27;
	setp.lt.s32 	%p2, %r60, 1;
	mul.lo.s32 	%r1, %r61, %r60;
	@%p2 bra 	$L__BB1_15;
	and.b32  	%r2, %r60, 7;
	and.b32  	%r3, %r60, 3;
	and.b32  	%r4, %r60, 2147483640;
	neg.s32 	%r5, %r4;
	shl.b32 	%r6, %r60, 3;
	shl.b32 	%r7, %r60, 2;
	mul.lo.s32 	%r8, %r60, 5;
	mul.lo.s32 	%r9, %r60, 7;
	mov.b32 	%r85, 0;
$L__BB1_3:
	add.s32 	%r71, %r60, -1;
	setp.lt.u32 	%p11, %r71, 7;
	mul.wide.u32 	%rd22, %r85, 4;
	add.s64 	%rd5, %rd4, %rd22;
	mov.b32 	%r97, 0;
	st.global.u32 	[%rd5], %r97;
	add.s64 	%rd23, %rd3, %rd22;
	ld.global.f32 	%f94, [%rd23];
	@%p11 bra 	$L__BB1_6;
	add.s32 	%r94, %r60, %r85;
	shl.b32 	%r72, %r60, 1;
	add.s32 	%r93, %r72, %r85;
	mad.lo.s32 	%r92, %r60, 3, %r85;
	add.s32 	%r91, %r7, %r85;
	add.s32 	%r90, %r8, %r85;
	mad.lo.s32 	%r89, %r60, 6, %r85;
	add.s32 	%r88, %r9, %r85;
	mov.u32 	%r86, %r1;
	mov.u32 	%r87, %r85;
	mov.u32 	%r95, %r5;
$L__BB1_5:
	.pragma "nounroll";
	mul.wide.s32 	%rd24, %r86, 4;
	add.s64 	%rd25, %rd2, %rd24;
	ld.global.f32 	%f44, [%rd25];
	mul.wide.u32 	%rd26, %r87, 4;
	add.s64 	%rd27, %rd1, %rd26;
	ld.global.f32 	%f45, [%rd27];
	fma.rn.f32 	%f46, %f44, %f45, %f94;
	ld.global.f32 	%f47, [%rd25+4];
	mul.wide.u32 	%rd28, %r94, 4;
	add.s64 	%rd29, %rd1, %rd28;
	ld.global.f32 	%f48, [%rd29];
	fma.rn.f32 	%f49, %f47, %f48, %f46;
	ld.global.f32 	%f50, [%rd25+8];
	mul.wide.u32 	%rd30, %r93, 4;
	add.s64 	%rd31, %rd1, %rd30;
	ld.global.f32 	%f51, [%rd31];
	fma.rn.f32 	%f52, %f50, %f51, %f49;
	ld.global.f32 	%f53, [%rd25+12];
	mul.wide.u32 	%rd32, %r92, 4;
	add.s64 	%rd33, %rd1, %rd32;
	ld.global.f32 	%f54, [%rd33];
	fma.rn.f32 	%f55, %f53, %f54, %f52;
	ld.global.f32 	%f56, [%rd25+16];
	mul.wide.u32 	%rd34, %r91, 4;
	add.s64 	%rd35, %rd1, %rd34;
	ld.global.f32 	%f57, [%rd35];
	fma.rn.f32 	%f58, %f56, %f57, %f55;
	ld.global.f32 	%f59, [%rd25+20];
	mul.wide.u32 	%rd36, %r90, 4;
	add.s64 	%rd37, %rd1, %rd36;
	ld.global.f32 	%f60, [%rd37];
	fma.rn.f32 	%f61, %f59, %f60, %f58;
	ld.global.f32 	%f62, [%rd25+24];
	mul.wide.u32 	%rd38, %r89, 4;
	add.s64 	%rd39, %rd1, %rd38;
	ld.global.f32 	%f63, [%rd39];
	fma.rn.f32 	%f64, %f62, %f63, %f61;
	ld.global.f32 	%f65, [%rd25+28];
	mul.wide.u32 	%rd40, %r88, 4;
	add.s64 	%rd41, %rd1, %rd40;
	ld.global.f32 	%f66, [%rd41];
	fma.rn.f32 	%f94, %f65, %f66, %f64;
	add.s32 	%r95, %r95, 8;
	add.s32 	%r94, %r94, %r6;
	add.s32 	%r93, %r93, %r6;
	add.s32 	%r92, %r92, %r6;
	add.s32 	%r91, %r91, %r6;
	add.s32 	%r90, %r90, %r6;
	add.s32 	%r89, %r89, %r6;
	add.s32 	%r88, %r88, %r6;
	add.s32 	%r87, %r87, %r6;
	add.s32 	%r86, %r86, 8;
	setp.ne.s32 	%p12, %r95, 0;
	mov.u32 	%r97, %r4;
	@%p12 bra 	$L__BB1_5;
$L__BB1_6:
	setp.eq.s32 	%p13, %r2, 0;
	@%p13 bra 	$L__BB1_14;
	add.s32 	%r73, %r2, -1;
	setp.lt.u32 	%p14, %r73, 3;
	@%p14 bra 	$L__BB1_9;
	add.s32 	%r74, %r97, %r1;
	mul.wide.s32 	%rd42, %r74, 4;
	add.s64 	%rd43, %rd2, %rd42;
	ld.global.f32 	%f68, [%rd43];
	mad.lo.s32 	%r75, %r97, %r60, %r85;
	mul.wide.u32 	%rd44, %r75, 4;
	add.s64 	%rd45, %rd1, %rd44;
	ld.global.f32 	%f69, [%rd45];
	fma.rn.f32 	%f70, %f68, %f69, %f94;
	ld.global.f32 	%f71, [%rd43+4];
	add.s32 	%r76, %r75, %r60;
	mul.wide.u32 	%rd46, %r76, 4;
	add.s64 	%rd47, %rd1, %rd46;
	ld.global.f32 	%f72, [%rd47];
	fma.rn.f32 	%f73, %f71, %f72, %f70;
	ld.global.f32 	%f74, [%rd43+8];
	add.s32 	%r77, %r76, %r60;
	mul.wide.u32 	%rd48, %r77, 4;
	add.s64 	%rd49, %rd1, %rd48;
	ld.global.f32 	%f75, [%rd49];
	fma.rn.f32 	%f76, %f74, %f75, %f73;
	ld.global.f32 	%f77, [%rd43+12];
	add.s32 	%r78, %r77, %r60;
	mul.wide.u32 	%rd50, %r78, 4;
	add.s64 	%rd51, %rd1, %rd50;
	ld.global.f32 	%f78, [%rd51];
	fma.rn.f32 	%f94, %f77, %f78, %f76;
	add.s32 	%r97, %r97, 4;
$L__BB1_9:
	setp.eq.s32 	%p15, %r3, 0;
	@%p15 bra 	$L__BB1_14;
	setp.eq.s32 	%p16, %r3, 1;
	@%p16 bra 	$L__BB1_12;
	add.s32 	%r79, %r97, %r1;
	mul.wide.s32 	%rd52, %r79, 4;
	add.s64 	%rd53, %rd2, %rd52;
	ld.global.f32 	%f80, [%rd53];
	mad.lo.s32 	%r80, %r97, %r60, %r85;
	mul.wide.u32 	%rd54, %r80, 4;
	add.s64 	%rd55, %rd1, %rd54;
	ld.global.f32 	%f81, [%rd55];
	fma.rn.f32 	%f82, %f80, %f81, %f94;
	ld.global.f32 	%f83, [%rd53+4];
	add.s32 	%r81, %r80, %r60;
	mul.wide.u32 	%rd56, %r81, 4;
	add.s64 	%rd57, %rd1, %rd56;
	ld.global.f32 	%f84, [%rd57];
	fma.rn.f32 	%f94, %f83, %f84, %f82;
	add.s32 	%r97, %r97, 2;
$L__BB1_12:
	and.b32  	%r82, %r60, 1;
	setp.eq.b32 	%p17, %r82, 1;
	not.pred 	%p18, %p17;
	@%p18 bra 	$L__BB1_14;
	add.s32 	%r83, %r97, %r1;
	mul.wide.s32 	%rd58, %r83, 4;
	add.s64 	%rd59, %rd2, %rd58;
	ld.global.f32 	%f85, [%rd59];
	mad.lo.s32 	%r84, %r97, %r60, %r85;
	mul.wide.u32 	%rd60, %r84, 4;
	add.s64 	%rd61, %rd1, %rd60;
	ld.global.f32 	%f86, [%rd61];
	fma.rn.f32 	%f94, %f85, %f86, %f94;
$L__BB1_14:
	st.global.f32 	[%rd5], %f94;
	add.s32 	%r85, %r85, 1;
	setp.eq.s32 	%p19, %r85, %r59;
	@%p19 bra 	$L__BB1_27;
	bra.uni 	$L__BB1_3;
$L__BB1_15:
	and.b32  	%r44, %r59, 15;
	setp.lt.u32 	%p3, %r59, 16;
	mov.b32 	%r101, 0;
	@%p3 bra 	$L__BB1_18;
	and.b32  	%r101, %r59, 2147483632;
	mov.b32 	%r99, 0;
$L__BB1_17:
	.pragma "nounroll";
	mul.wide.u32 	%rd10, %r99, 4;
	add.s64 	%rd11, %rd4, %rd10;
	mov.b32 	%r64, 0;
	st.global.u32 	[%rd11], %r64;
	add.s64 	%rd12, %rd3, %rd10;
	ld.global.f32 	%f14, [%rd12];
	st.global.f32 	[%rd11], %f14;
	st.global.u32 	[%rd11+4], %r64;
	ld.global.f32 	%f15, [%rd12+4];
	st.global.f32 	[%rd11+4], %f15;
	st.global.u32 	[%rd11+8], %r64;
	ld.global.f32 	%f16, [%rd12+8];
	st.global.f32 	[%rd11+8], %f16;
	st.global.u32 	[%rd11+12], %r64;
	ld.global.f32 	%f17, [%rd12+12];
	st.global.f32 	[%rd11+12], %f17;
	st.global.u32 	[%rd11+16], %r64;
	ld.global.f32 	%f18, [%rd12+16];
	st.global.f32 	[%rd11+16], %f18;
	st.global.u32 	[%rd11+20], %r64;
	ld.global.f32 	%f19, [%rd12+20];
	st.global.f32 	[%rd11+20], %f19;
	st.global.u32 	[%rd11+24], %r64;
	ld.global.f32 	%f20, [%rd12+24];
	st.global.f32 	[%rd11+24], %f20;
	st.global.u32 	[%rd11+28], %r64;
	ld.global.f32 	%f21, [%rd12+28];
	st.global.f32 	[%rd11+28], %f21;
	st.global.u32 	[%rd11+32], %r64;
	ld.global.f32 	%f22, [%rd12+32];
	st.global.f32 	[%rd11+32], %f22;
	st.global.u32 	[%rd11+36], %r64;
	ld.global.f32 	%f23, [%rd12+36];
	st.global.f32 	[%rd11+36], %f23;
	st.global.u32 	[%rd11+40], %r64;
	ld.global.f32 	%f24, [%rd12+40];
	st.global.f32 	[%rd11+40], %f24;
	st.global.u32 	[%rd11+44], %r64;
	ld.global.f32 	%f25, [%rd12+44];
	st.global.f32 	[%rd11+44], %f25;
	st.global.u32 	[%rd11+48], %r64;
	ld.global.f32 	%f26, [%rd12+48];
	st.global.f32 	[%rd11+48], %f26;
	st.global.u32 	[%rd11+52], %r64;
	ld.global.f32 	%f27, [%rd12+52];
	st.global.f32 	[%rd11+52], %f27;
	st.global.u32 	[%rd11+56], %r64;
	ld.global.f32 	%f28, [%rd12+56];
	st.global.f32 	[%rd11+56], %f28;
	st.global.u32 	[%rd11+60], %r64;
	ld.global.f32 	%f29, [%rd12+60];
	st.global.f32 	[%rd11+60], %f29;
	add.s32 	%r99, %r99, 16;
	setp.ne.s32 	%p4, %r99, %r101;
	@%p4 bra 	$L__BB1_17;
$L__BB1_18:
	setp.eq.s32 	%p5, %r44, 0;
	@%p5 bra 	$L__BB1_27;
	and.b32  	%r49, %r59, 7;
	setp.lt.u32 	%p6, %r44, 8;
	@%p6 bra 	$L__BB1_21;
	mul.wide.u32 	%rd13, %r101, 4;
	add.s64 	%rd14, %rd4, %rd13;
	mov.b32 	%r65, 0;
	st.global.u32 	[%rd14], %r65;
	add.s64 	%rd15, %rd3, %rd13;
	ld.global.f32 	%f30, [%rd15];
	st.global.f32 	[%rd14], %f30;
	st.global.u32 	[%rd14+4], %r65;
	ld.global.f32 	%f31, [%rd15+4];
	st.global.f32 	[%rd14+4], %f31;
	st.global.u32 	[%rd14+8], %r65;
	ld.global.f32 	%f32, [%rd15+8];
	st.global.f32 	[%rd14+8], %f32;
	st.global.u32 	[%rd14+12], %r65;
	ld.global.f32 	%f33, [%rd15+12];
	st.global.f32 	[%rd14+12], %f33;
	st.global.u32 	[%rd14+16], %r65;
	ld.global.f32 	%f34, [%rd15+16];
	st.global.f32 	[%rd14+16], %f34;
	st.global.u32 	[%rd14+20], %r65;
	ld.global.f32 	%f35, [%rd15+20];
	st.global.f32 	[%rd14+20], %f35;
	st.global.u32 	[%rd14+24], %r65;
	ld.global.f32 	%f36, [%rd15+24];
	st.global.f32 	[%rd14+24], %f36;
	st.global.u32 	[%rd14+28], %r65;
	ld.global.f32 	%f37, [%rd15+28];
	st.global.f32 	[%rd14+28], %f37;
	add.s32 	%r101, %r101, 8;
$L__BB1_21:
	setp.eq.s32 	%p7, %r49, 0;
	@%p7 bra 	$L__BB1_27;
	and.b32  	%r52, %r59, 3;
	setp.lt.u32 	%p8, %r49, 4;
	@%p8 bra 	$L__BB1_24;
	mul.wide.u32 	%rd16, %r101, 4;
	add.s64 	%rd17, %rd4, %rd16;
	mov.b32 	%r66, 0;
	st.global.u32 	[%rd17], %r66;
	add.s64 	%rd18, %rd3, %rd16;
	ld.global.f32 	%f38, [%rd18];
	st.global.f32 	[%rd17], %f38;
	st.global.u32 	[%rd17+4], %r66;
	ld.global.f32 	%f39, [%rd18+4];
	st.global.f32 	[%rd17+4], %f39;
	st.global.u32 	[%rd17+8], %r66;
	ld.global.f32 	%f40, [%rd18+8];
	st.global.f32 	[%rd17+8], %f40;
	st.global.u32 	[%rd17+12], %r66;
	ld.global.f32 	%f41, [%rd18+12];
	st.global.f32 	[%rd17+12], %f41;
	add.s32 	%r101, %r101, 4;
$L__BB1_24:
	setp.eq.s32 	%p9, %r52, 0;
	@%p9 bra 	$L__BB1_27;
	mov.b32 	%r104, 0;
$L__BB1_26:
	.pragma "nounroll";
	mul.wide.u32 	%rd19, %r101, 4;
	add.s64 	%rd20, %rd4, %rd19;
	mov.b32 	%r68, 0;
	st.global.u32 	[%rd20], %r68;
	add.s64 	%rd21, %rd3, %rd19;
	ld.global.f32 	%f42, [%rd21];
	st.global.f32 	[%rd20], %f42;
	add.s32 	%r101, %r101, 1;
	add.s32 	%r104, %r104, 1;
	setp.ne.s32 	%p10, %r104, %r52;
	@%p10 bra 	$L__BB1_26;
$L__BB1_27:
	ret;

}
	// .globl	_Z13forwardFeedP2PfS_S_S_S_S_S_iiiiS_
.visible .entry _Z13forwardFeedP2PfS_S_S_S_S_S_iiiiS_(
	.param .u64 .ptr .align 1 _Z13forwardFeedP2PfS_S_S_S_S_S_iiiiS__param_0,
	.param .u64 .ptr .align 1 _Z13forwardFeedP2PfS_S_S_S_S_S_iiiiS__param_1,
	.param .u64 .ptr .align 1 _Z13forwardFeedP2PfS_S_S_S_S_S_iiiiS__param_2,
	.param .u64 .ptr .align 1 _Z13forwardFeedP2PfS_S_S_S_S_S_iiiiS__param_3,
	.param .u64 .ptr .align 1 _Z13forwardFeedP2PfS_S_S_S_S_S_iiiiS__param_4,
	.param .u64 .ptr .align 1 _Z13forwardFeedP2PfS_S_S_S_S_S_iiiiS__param_5,
	.param .u64 .ptr .align 1 _Z13forwardFeedP2PfS_S_S_S_S_S_iiiiS__param_6,
	.param .u32 _Z13forwardFeedP2PfS_S_S_S_S_S_iiiiS__param_7,
	.param .u32 _Z13forwardFeedP2PfS_S_S_S_S_S_iiiiS__param_8,
	.param .u32 _Z13forwardFeedP2PfS_S_S_S_S_S_iiiiS__param_9,
	.param .u32 _Z13forwardFeedP2PfS_S_S_S_S_S_iiiiS__param_10,
	.param .u64 .ptr .align 1 _Z13forwardFeedP2PfS_S_S_S_S_S_iiiiS__param_11
)
{
	.reg .pred 	%p<21>;
	.reg .b32 	%r<137>;
	.reg .b32 	%f<143>;
	.reg .b64 	%rd<100>;

	ld.param.u64 	%rd13, [_Z13forwardFeedP2PfS_S_S_S_S_S_iiiiS__param_2];
	ld.param.u64 	%rd14, [_Z13forwardFeedP2PfS_S_S_S_S_S_iiiiS__param_4];
	ld.param.u64 	%rd15, [_Z13forwardFeedP2PfS_S_S_S_S_S_iiiiS__param_5];
	ld.param.u32 	%r81, [_Z13forwardFeedP2PfS_S_S_S_S_S_iiiiS__param_7];
	ld.param.u32 	%r82, [_Z13forwardFeedP2PfS_S_S_S_S_S_iiiiS__param_9];
	ld.param.u64 	%rd16, [_Z13forwardFeedP2PfS_S_S_S_S_S_iiiiS__param_11];
	cvta.to.global.u64 	%rd1, %rd14;
	cvta.to.global.u64 	%rd2, %rd13;
	cvta.to.global.u64 	%rd3, %rd15;
	cvta.to.global.u64 	%rd4, %rd16;
	setp.lt.s32 	%p1, %r82, 1;
	@%p1 bra 	$L__BB2_29;
	setp.lt.s32 	%p2, %r81, 1;
	@%p2 bra 	$L__BB2_17;
	and.b32  	%r1, %r81, 15;
	and.b32  	%r2, %r81, 7;
	and.b32  	%r3, %r81, 2147483632;
	and.b32  	%r4, %r81, 3;
	neg.s32 	%r5, %r3;
	shl.b32 	%r6, %r82, 4;
	mul.lo.s32 	%r7, %r82, 12;
	mul.lo.s32 	%r8, %r82, 13;
	mul.lo.s32 	%r9, %r82, 15;
	mov.b32 	%r111, 0;
	add.s64 	%rd6, %rd2, 32;
$L__BB2_3:
	setp.lt.u32 	%p11, %r81, 16;
	mul.wide.u32 	%rd29, %r111, 4;
	add.s64 	%rd5, %rd4, %rd29;
	mov.b32 	%r129, 0;
	st.global.u32 	[%rd5], %r129;
	add.s64 	%rd30, %rd3, %rd29;
	ld.global.f32 	%f142, [%rd30];
	@%p11 bra 	$L__BB2_6;
	add.s32 	%r126, %r82, %r111;
	shl.b32 	%r93, %r82, 1;
	add.s32 	%r125, %r93, %r111;
	mad.lo.s32 	%r124, %r82, 3, %r111;
	shl.b32 	%r94, %r82, 2;
	add.s32 	%r123, %r94, %r111;
	mad.lo.s32 	%r122, %r82, 5, %r111;
	mad.lo.s32 	%r121, %r82, 6, %r111;
	mad.lo.s32 	%r120, %r82, 7, %r111;
	shl.b32 	%r95, %r82, 3;
	add.s32 	%r119, %r95, %r111;
	mad.lo.s32 	%r118, %r82, 9, %r111;
	mad.lo.s32 	%r117, %r82, 10, %r111;
	mad.lo.s32 	%r116, %r82, 11, %r111;
	add.s32 	%r115, %r7, %r111;
	add.s32 	%r114, %r8, %r111;
	mad.lo.s32 	%r113, %r82, 14, %r111;
	add.s32 	%r112, %r9, %r111;
	add.s64 	%rd99, %rd1, %rd29;
	mov.u64 	%rd98, %rd6;
	mov.u32 	%r127, %r5;
$L__BB2_5:
	.pragma "nounroll";
	ld.global.f32 	%f46, [%rd98+-32];
	ld.global.f32 	%f47, [%rd99];
	fma.rn.f32 	%f48, %f46, %f47, %f142;
	ld.global.f32 	%f49, [%rd98+-28];
	mul.wide.u32 	%rd32, %r126, 4;
	add.s64 	%rd33, %rd1, %rd32;
	ld.global.f32 	%f50, [%rd33];
	fma.rn.f32 	%f51, %f49, %f50, %f48;
	ld.global.f32 	%f52, [%rd98+-24];
	mul.wide.u32 	%rd34, %r125, 4;
	add.s64 	%rd35, %rd1, %rd34;
	ld.global.f32 	%f53, [%rd35];
	fma.rn.f32 	%f54, %f52, %f53, %f51;
	ld.global.f32 	%f55, [%rd98+-20];
	mul.wide.u32 	%rd36, %r124, 4;
	add.s64 	%rd37, %rd1, %rd36;
	ld.global.f32 	%f56, [%rd37];
	fma.rn.f32 	%f57, %f55, %f56, %f54;
	ld.global.f32 	%f58, [%rd98+-16];
	mul.wide.u32 	%rd38, %r123, 4;
	add.s64 	%rd39, %rd1, %rd38;
	ld.global.f32 	%f59, [%rd39];
	fma.rn.f32 	%f60, %f58, %f59, %f57;
	ld.global.f32 	%f61, [%rd98+-12];
	mul.wide.u32 	%rd40, %r122, 4;
	add.s64 	%rd41, %rd1, %rd40;
	ld.global.f32 	%f62, [%rd41];
	fma.rn.f32 	%f63, %f61, %f62, %f60;
	ld.global.f32 	%f64, [%rd98+-8];
	mul.wide.u32 	%rd42, %r121, 4;
	add.s64 	%rd43, %rd1, %rd42;
	ld.global.f32 	%f65, [%rd43];
	fma.rn.f32 	%f66, %f64, %f65, %f63;
	ld.global.f32 	%f67, [%rd98+-4];
	mul.wide.u32 	%rd44, %r120, 4;
	add.s64 	%rd45, %rd1, %rd44;
	ld.global.f32 	%f68, [%rd45];
	fma.rn.f32 	%f69, %f67, %f68, %f66;
	ld.global.f32 	%f70, [%rd98];
	mul.wide.u32 	%rd46, %r119, 4;
	add.s64 	%rd47, %rd1, %rd46;
	ld.global.f32 	%f71, [%rd47];
	fma.rn.f32 	%f72, %f70, %f71, %f69;
	ld.global.f32 	%f73, [%rd98+4];
	mul.wide.u32 	%rd48, %r118, 4;
	add.s64 	%rd49, %rd1, %rd48;
	ld.global.f32 	%f74, [%rd49];
	fma.rn.f32 	%f75, %f73, %f74, %f72;
	ld.global.f32 	%f76, [%rd98+8];
	mul.wide.u32 	%rd50, %r117, 4;
	add.s64 	%rd51, %rd1, %rd50;
	ld.global.f32 	%f77, [%rd51];
	fma.rn.f32 	%f78, %f76, %f77, %f75;
	ld.global.f32 	%f79, [%rd98+12];
	mul.wide.u32 	%rd52, %r116, 4;
	add.s64 	%rd53, %rd1, %rd52;
	ld.global.f32 	%f80, [%rd53];
	fma.rn.f32 	%f81, %f79, %f80, %f78;
	ld.global.f32 	%f82, [%rd98+16];
	mul.wide.u32 	%rd54, %r115, 4;
	add.s64 	%rd55, %rd1, %rd54;
	ld.global.f32 	%f83, [%rd55];
	fma.rn.f32 	%f84, %f82, %f83, %f81;
	ld.global.f32 	%f85, [%rd98+20];
	mul.wide.u32 	%rd56, %r114, 4;
	add.s64 	%rd57, %rd1, %rd56;
	ld.global.f32 	%f86, [%rd57];
	fma.rn.f32 	%f87, %f85, %f86, %f84;
	ld.global.f32 	%f88, [%rd98+24];
	mul.wide.u32 	%rd58, %r113, 4;
	add.s64 	%rd59, %rd1, %rd58;
	ld.global.f32 	%f89, [%rd59];
	fma.rn.f32 	%f90, %f88, %f89, %f87;
	ld.global.f32 	%f91, [%rd98+28];
	mul.wide.u32 	%rd60, %r112, 4;
	add.s64 	%rd61, %rd1, %rd60;
	ld.global.f32 	%f92, [%rd61];
	fma.rn.f32 	%f142, %f91, %f92, %f90;
	add.s32 	%r127, %r127, 16;
	add.s32 	%r126, %r126, %r6;
	add.s32 	%r125, %r125, %r6;
	add.s32 	%r124, %r124, %r6;
	add.s32 	%r123, %r123, %r6;
	add.s32 	%r122, %r122, %r6;
	add.s32 	%r121, %r121, %r6;
	add.s32 	%r120, %r120, %r6;
	add.s32 	%r119, %r119, %r6;
	add.s32 	%r118, %r118, %r6;
	add.s32 	%r117, %r117, %r6;
	add.s32 	%r116, %r116, %r6;
	add.s32 	%r115, %r115, %r6;
	add.s32 	%r114, %r114, %r6;
	add.s32 	%r113, %r113, %r6;
	add.s32 	%r112, %r112, %r6;
	mul.wide.u32 	%rd62, %r6, 4;
	add.s64 	%rd99, %rd99, %rd62;
	add.s64 	%rd98, %rd98, 64;
	setp.ne.s32 	%p12, %r127, 0;
	mov.u32 	%r129, %r3;
	@%p12 bra 	$L__BB2_5;
$L__BB2_6:
	setp.eq.s32 	%p13, %r1, 0;
	@%p13 bra 	$L__BB2_16;
	add.s32 	%r96, %r1, -1;
	setp.lt.u32 	%p14, %r96, 7;
	@%p14 bra 	$L__BB2_9;
	mul.wide.u32 	%rd63, %r129, 4;
	add.s64 	%rd64, %rd2, %rd63;
	ld.global.f32 	%f94, [%rd64];
	mad.lo.s32 	%r97, %r129, %r82, %r111;
	mul.wide.u32 	%rd65, %r97, 4;
	add.s64 	%rd66, %rd1, %rd65;
	ld.global.f32 	%f95, [%rd66];
	fma.rn.f32 	%f96, %f94, %f95, %f142;
	ld.global.f32 	%f97, [%rd64+4];
	add.s32 	%r98, %r97, %r82;
	mul.wide.u32 	%rd67, %r98, 4;
	add.s64 	%rd68, %rd1, %rd67;
	ld.global.f32 	%f98, [%rd68];
	fma.rn.f32 	%f99, %f97, %f98, %f96;
	ld.global.f32 	%f100, [%rd64+8];
	add.s32 	%r99, %r98, %r82;
	mul.wide.u32 	%rd69, %r99, 4;
	add.s64 	%rd70, %rd1, %rd69;
	ld.global.f32 	%f101, [%rd70];
	fma.rn.f32 	%f102, %f100, %f101, %f99;
	ld.global.f32 	%f103, [%rd64+12];
	add.s32 	%r100, %r99, %r82;
	mul.wide.u32 	%rd71, %r100, 4;
	add.s64 	%rd72, %rd1, %rd71;
	ld.global.f32 	%f104, [%rd72];
	fma.rn.f32 	%f105, %f103, %f104, %f102;
	ld.global.f32 	%f106, [%rd64+16];
	add.s32 	%r101, %r100, %r82;
	mul.wide.u32 	%rd73, %r101, 4;
	add.s64 	%rd74, %rd1, %rd73;
	ld.global.f32 	%f107, [%rd74];
	fma.rn.f32 	%f108, %f106, %f107, %f105;
	ld.global.f32 	%f109, [%rd64+20];
	add.s32 	%r102, %r101, %r82;
	mul.wide.u32 	%rd75, %r102, 4;
	add.s64 	%rd76, %rd1, %rd75;
	ld.global.f32 	%f110, [%rd76];
	fma.rn.f32 	%f111, %f109, %f110, %f108;
	ld.global.f32 	%f112, [%rd64+24];
	add.s32 	%r103, %r102, %r82;
	mul.wide.u32 	%rd77, %r103, 4;
	add.s64 	%rd78, %rd1, %rd77;
	ld.global.f32 	%f113, [%rd78];
	fma.rn.f32 	%f114, %f112, %f113, %f111;
	ld.global.f32 	%f115, [%rd64+28];
	add.s32 	%r104, %r103, %r82;
	mul.wide.u32 	%rd79, %r104, 4;
	add.s64 	%rd80, %rd1, %rd79;
	ld.global.f32 	%f116, [%rd80];
	fma.rn.f32 	%f142, %f115, %f116, %f114;
	add.s32 	%r129, %r129, 8;
$L__BB2_9:
	setp.eq.s32 	%p15, %r2, 0;
	@%p15 bra 	$L__BB2_16;
	add.s32 	%r105, %r2, -1;
	setp.lt.u32 	%p16, %r105, 3;
	@%p16 bra 	$L__BB2_12;
	mul.wide.u32 	%rd81, %r129, 4;
	add.s64 	%rd82, %rd2, %rd81;
	ld.global.f32 	%f118, [%rd82];
	mad.lo.s32 	%r106, %r129, %r82, %r111;
	mul.wide.u32 	%rd83, %r106, 4;
	add.s64 	%rd84, %rd1, %rd83;
	ld.global.f32 	%f119, [%rd84];
	fma.rn.f32 	%f120, %f118, %f119, %f142;
	ld.global.f32 	%f121, [%rd82+4];
	add.s32 	%r107, %r106, %r82;
	mul.wide.u32 	%rd85, %r107, 4;
	add.s64 	%rd86, %rd1, %rd85;
	ld.global.f32 	%f122, [%rd86];
	fma.rn.f32 	%f123, %f121, %f122, %f120;
	ld.global.f32 	%f124, [%rd82+8];
	add.s32 	%r108, %r107, %r82;
	mul.wide.u32 	%rd87, %r108, 4;
	add.s64 	%rd88, %rd1, %rd87;
	ld.global.f32 	%f125, [%rd88];
	fma.rn.f32 	%f126, %f124, %f125, %f123;
	ld.global.f32 	%f127, [%rd82+12];
	add.s32 	%r109, %r108, %r82;
	mul.wide.u32 	%rd89, %r109, 4;
	add.s64 	%rd90, %rd1, %rd89;
	ld.global.f32 	%f128, [%rd90];
	fma.rn.f32 	%f142, %f127, %f128, %f126;
	add.s32 	%r129, %r129, 4;
$L__BB2_12:
	setp.eq.s32 	%p17, %r4, 0;
	@%p17 bra 	$L__BB2_16;
	setp.eq.s32 	%p18, %r4, 1;
	mul.wide.u32 	%rd91, %r129, 4;
	add.s64 	%rd12, %rd2, %rd91;
	ld.global.f32 	%f129, [%rd12];
	mad.lo.s32 	%r63, %r129, %r82, %r111;
	mul.wide.u32 	%rd92, %r63, 4;
	add.s64 	%rd93, %rd1, %rd92;
	ld.global.f32 	%f130, [%rd93];
	fma.rn.f32 	%f142, %f129, %f130, %f142;
	@%p18 bra 	$L__BB2_16;
	setp.eq.s32 	%p19, %r4, 2;
	ld.global.f32 	%f131, [%rd12+4];
	add.s32 	%r64, %r63, %r82;
	mul.wide.u32 	%rd94, %r64, 4;
	add.s64 	%rd95, %rd1, %rd94;
	ld.global.f32 	%f132, [%rd95];
	fma.rn.f32 	%f142, %f131, %f132, %f142;
	@%p19 bra 	$L__BB2_16;
	ld.global.f32 	%f133, [%rd12+8];
	add.s32 	%r110, %r64, %r82;
	mul.wide.u32 	%rd96, %r110, 4;
	add.s64 	%rd97, %rd1, %rd96;
	ld.global.f32 	%f134, [%rd97];
	fma.rn.f32 	%f142, %f133, %f134, %f142;
$L__BB2_16:
	st.global.f32 	[%rd5], %f142;
	add.s32 	%r111, %r111, 1;
	setp.eq.s32 	%p20, %r111, %r82;
	@%p20 bra 	$L__BB2_29;
	bra.uni 	$L__BB2_3;
$L__BB2_17:
	add.s32 	%r84, %r82, -1;
	and.b32  	%r66, %r82, 15;
	setp.lt.u32 	%p3, %r84, 15;
	mov.b32 	%r133, 0;
	@%p3 bra 	$L__BB2_20;
	and.b32  	%r133, %r82, 2147483632;
	mov.b32 	%r131, 0;
$L__BB2_19:
	.pragma "nounroll";
	mul.wide.u32 	%rd17, %r131, 4;
	add.s64 	%rd18, %rd4, %rd17;
	mov.b32 	%r86, 0;
	st.global.u32 	[%rd18], %r86;
	add.s64 	%rd19, %rd3, %rd17;
	ld.global.f32 	%f16, [%rd19];
	st.global.f32 	[%rd18], %f16;
	st.global.u32 	[%rd18+4], %r86;
	ld.global.f32 	%f17, [%rd19+4];
	st.global.f32 	[%rd18+4], %f17;
	st.global.u32 	[%rd18+8], %r86;
	ld.global.f32 	%f18, [%rd19+8];
	st.global.f32 	[%rd18+8], %f18;
	st.global.u32 	[%rd18+12], %r86;
	ld.global.f32 	%f19, [%rd19+12];
	st.global.f32 	[%rd18+12], %f19;
	st.global.u32 	[%rd18+16], %r86;
	ld.global.f32 	%f20, [%rd19+16];
	st.global.f32 	[%rd18+16], %f20;
	st.global.u32 	[%rd18+20], %r86;
	ld.global.f32 	%f21, [%rd19+20];
	st.global.f32 	[%rd18+20], %f21;
	st.global.u32 	[%rd18+24], %r86;
	ld.global.f32 	%f22, [%rd19+24];
	st.global.f32 	[%rd18+24], %f22;
	st.global.u32 	[%rd18+28], %r86;
	ld.global.f32 	%f23, [%rd19+28];
	st.global.f32 	[%rd18+28], %f23;
	st.global.u32 	[%rd18+32], %r86;
	ld.global.f32 	%f24, [%rd19+32];
	st.global.f32 	[%rd18+32], %f24;
	st.global.u32 	[%rd18+36], %r86;
	ld.global.f32 	%f25, [%rd19+36];
	st.global.f32 	[%rd18+36], %f25;
	st.global.u32 	[%rd18+40], %r86;
	ld.global.f32 	%f26, [%rd19+40];
	st.global.f32 	[%rd18+40], %f26;
	st.global.u32 	[%rd18+44], %r86;
	ld.global.f32 	%f27, [%rd19+44];
	st.global.f32 	[%rd18+44], %f27;
	st.global.u32 	[%rd18+48], %r86;
	ld.global.f32 	%f28, [%rd19+48];
	st.global.f32 	[%rd18+48], %f28;
	st.global.u32 	[%rd18+52], %r86;
	ld.global.f32 	%f29, [%rd19+52];
	st.global.f32 	[%rd18+52], %f29;
	st.global.u32 	[%rd18+56], %r86;
	ld.global.f32 	%f30, [%rd19+56];
	st.global.f32 	[%rd18+56], %f30;
	st.global.u32 	[%rd18+60], %r86;
	ld.global.f32 	%f31, [%rd19+60];
	st.global.f32 	[%rd18+60], %f31;
	add.s32 	%r131, %r131, 16;
	setp.ne.s32 	%p4, %r131, %r133;
	@%p4 bra 	$L__BB2_19;
$L__BB2_20:
	setp.eq.s32 	%p5, %r66, 0;
	@%p5 bra 	$L__BB2_29;
	and.b32  	%r71, %r82, 7;
	setp.lt.u32 	%p6, %r66, 8;
	@%p6 bra 	$L__BB2_23;
	mul.wide.u32 	%rd20, %r133, 4;
	add.s64 	%rd21, %rd4, %rd20;
	mov.b32 	%r87, 0;
	st.global.u32 	[%rd21], %r87;
	add.s64 	%rd22, %rd3, %rd20;
	ld.global.f32 	%f32, [%rd22];
	st.global.f32 	[%rd21], %f32;
	st.global.u32 	[%rd21+4], %r87;
	ld.global.f32 	%f33, [%rd22+4];
	st.global.f32 	[%rd21+4], %f33;
	st.global.u32 	[%rd21+8], %r87;
	ld.global.f32 	%f34, [%rd22+8];
	st.global.f32 	[%rd21+8], %f34;
	st.global.u32 	[%rd21+12], %r87;
	ld.global.f32 	%f35, [%rd22+12];
	st.global.f32 	[%rd21+12], %f35;
	st.global.u32 	[%rd21+16], %r87;
	ld.global.f32 	%f36, [%rd22+16];
	st.global.f32 	[%rd21+16], %f36;
	st.global.u32 	[%rd21+20], %r87;
	ld.global.f32 	%f37, [%rd22+20];
	st.global.f32 	[%rd21+20], %f37;
	st.global.u32 	[%rd21+24], %r87;
	ld.global.f32 	%f38, [%rd22+24];
	st.global.f32 	[%rd21+24], %f38;
	st.global.u32 	[%rd21+28], %r87;
	ld.global.f32 	%f39, [%rd22+28];
	st.global.f32 	[%rd21+28], %f39;
	add.s32 	%r133, %r133, 8;
$L__BB2_23:
	setp.eq.s32 	%p7, %r71, 0;
	@%p7 bra 	$L__BB2_29;
	and.b32  	%r74, %r82, 3;
	setp.lt.u32 	%p8, %r71, 4;
	@%p8 bra 	$L__BB2_26;
	mul.wide.u32 	%rd23, %r133, 4;
	add.s64 	%rd24, %rd4, %rd23;
	mov.b32 	%r88, 0;
	st.global.u32 	[%rd24], %r88;
	add.s64 	%rd25, %rd3, %rd23;
	ld.global.f32 	%f40, [%rd25];
	st.global.f32 	[%rd24], %f40;
	st.global.u32 	[%rd24+4], %r88;
	ld.global.f32 	%f41, [%rd25+4];
	st.global.f32 	[%rd24+4], %f41;
	st.global.u32 	[%rd24+8], %r88;
	ld.global.f32 	%f42, [%rd25+8];
	st.global.f32 	[%rd24+8], %f42;
	st.global.u32 	[%rd24+12], %r88;
	ld.global.f32 	%f43, [%rd25+12];
	st.global.f32 	[%rd24+12], %f43;
	add.s32 	%r133, %r133, 4;
$L__BB2_26:
	setp.eq.s32 	%p9, %r74, 0;
	@%p9 bra 	$L__BB2_29;
	mov.b32 	%r136, 0;
$L__BB2_28:
	.pragma "nounroll";
	mul.wide.u32 	%rd26, %r133, 4;
	add.s64 	%rd27, %rd4, %rd26;
	mov.b32 	%r90, 0;
	st.global.u32 	[%rd27], %r90;
	add.s64 	%rd28, %rd3, %rd26;
	ld.global.f32 	%f44, [%rd28];
	st.global.f32 	[%rd27], %f44;
	add.s32 	%r133, %r133, 1;
	add.s32 	%r136, %r136, 1;
	setp.ne.s32 	%p10, %r136, %r74;
	@%p10 bra 	$L__BB2_28;
$L__BB2_29:
	ret;

}
	// .globl	_Z13backpropogatePfS_S_S_S_S_S_S_iiiif
.visible .entry _Z13backpropogatePfS_S_S_S_S_S_S_iiiif(
	.param .u64 .ptr .align 1 _Z13backpropogatePfS_S_S_S_S_S_S_iiiif_param_0,
	.param .u64 .ptr .align 1 _Z13backpropogatePfS_S_S_S_S_S_S_iiiif_param_1,
	.param .u64 .ptr .align 1 _Z13backpropogatePfS_S_S_S_S_S_S_iiiif_param_2,
	.param .u64 .ptr .align 1 _Z13backpropogatePfS_S_S_S_S_S_S_iiiif_param_3,
	.param .u64 .ptr .align 1 _Z13backpropogatePfS_S_S_S_S_S_S_iiiif_param_4,
	.param .u64 .ptr .align 1 _Z13backpropogatePfS_S_S_S_S_S_S_iiiif_param_5,
	.param .u64 .ptr .align 1 _Z13backpropogatePfS_S_S_S_S_S_S_iiiif_param_6,
	.param .u64 .ptr .align 1 _Z13backpropogatePfS_S_S_S_S_S_S_iiiif_param_7,
	.param .u32 _Z13backpropogatePfS_S_S_S_S_S_S_iiiif_param_8,
	.param .u32 _Z13backpropogatePfS_S_S_S_S_S_S_iiiif_param_9,
	.param .u32 _Z13backpropogatePfS_S_S_S_S_S_S_iiiif_param_10,
	.param .u32 _Z13backpropogatePfS_S_S_S_S_S_S_iiiif_param_11,
	.param .f32 _Z13backpropogatePfS_S_S_S_S_S_S_iiiif_param_12
)
{
	.local .align 16 .b8 	__local_depot3[16];
	.reg .b64 	%SP;
	.reg .b64 	%SPL;
	.reg .pred 	%p<60>;
	.reg .b32 	%r<184>;
	.reg .b32 	%f<491>;
	.reg .b64 	%rd<159>;

	mov.u64 	%SPL, __local_depot3;
	ld.param.u64 	%rd11, [_Z13backpropogatePfS_S_S_S_S_S_S_iiiif_param_0];
	ld.param.u64 	%rd12, [_Z13backpropogatePfS_S_S_S_S_S_S_iiiif_param_1];
	ld.param.u64 	%rd13, [_Z13backpropogatePfS_S_S_S_S_S_S_iiiif_param_2];
	ld.param.u64 	%rd14, [_Z13backpropogatePfS_S_S_S_S_S_S_iiiif_param_4];
	ld.param.u64 	%rd15, [_Z13backpropogatePfS_S_S_S_S_S_S_iiiif_param_6];
	ld.param.u64 	%rd16, [_Z13backpropogatePfS_S_S_S_S_S_S_iiiif_param_7];
	ld.param.u32 	%r88, [_Z13backpropogatePfS_S_S_S_S_S_S_iiiif_param_8];
	ld.param.u32 	%r89, [_Z13backpropogatePfS_S_S_S_S_S_S_iiiif_param_9];
	ld.param.u32 	%r90, [_Z13backpropogatePfS_S_S_S_S_S_S_iiiif_param_10];
	ld.param.f32 	%f19, [_Z13backpropogatePfS_S_S_S_S_S_S_iiiif_param_12];
	cvta.to.global.u64 	%rd1, %rd14;
	cvta.to.global.u64 	%rd2, %rd12;
	cvta.to.global.u64 	%rd3, %rd16;
	cvta.to.global.u64 	%rd4, %rd13;
	cvta.to.global.u64 	%rd5, %rd11;
	cvta.to.global.u64 	%rd6, %rd15;
	add.u64 	%rd7, %SPL, 0;
	setp.lt.s32 	%p1, %r90, 1;
	@%p1 bra 	$L__BB3_2;
	ld.param.u32 	%r147, [_Z13backpropogatePfS_S_S_S_S_S_S_iiiif_param_11];
	ld.param.u64 	%rd158, [_Z13backpropogatePfS_S_S_S_S_S_S_iiiif_param_5];
	ld.param.u64 	%rd157, [_Z13backpropogatePfS_S_S_S_S_S_S_iiiif_param_3];
	cvta.to.global.u64 	%rd18, %rd158;
	cvta.to.global.u64 	%rd19, %rd157;
	add.s32 	%r92, %r90, -1;
	mul.lo.s32 	%r93, %r147, %r90;
	cvt.s64.s32 	%rd20, %r93;
	cvt.u64.u32 	%rd21, %r90;
	add.s64 	%rd22, %rd21, %rd20;
	shl.b64 	%rd23, %rd22, 2;
	add.s64 	%rd24, %rd18, %rd23;
	ld.global.f32 	%f21, [%rd24+-4];
	mul.wide.u32 	%rd25, %r92, 4;
	add.s64 	%rd26, %rd19, %rd25;
	ld.global.f32 	%f22, [%rd26];
	sub.f32 	%f23, %f21, %f22;
	mov.f32 	%f24, 0f3F800000;
	sub.f32 	%f25, %f24, %f22;
	mul.f32 	%f26, %f22, %f25;
	mul.f32 	%f482, %f23, %f26;
$L__BB3_2:
	setp.lt.s32 	%p2, %r88, 1;
	@%p2 bra 	$L__BB3_31;
	setp.lt.s32 	%p3, %r90, 1;
	@%p3 bra 	$L__BB3_19;
	and.b32  	%r1, %r90, 15;
	and.b32  	%r2, %r90, 7;
	and.b32  	%r3, %r90, 2147483632;
	and.b32  	%r4, %r90, 3;
	mov.b32 	%r149, 0;
$L__BB3_5:
	add.s32 	%r99, %r90, -1;
	setp.lt.u32 	%p12, %r99, 15;
	mov.f32 	%f490, 0f00000000;
	mov.b32 	%r152, 0;
	@%p12 bra 	$L__BB3_8;
	mov.f32 	%f490, 0f00000000;
	mov.b32 	%r150, 0;
$L__BB3_7:
	.pragma "nounroll";
	add.s32 	%r101, %r150, %r149;
	mul.wide.u32 	%rd39, %r101, 4;
	add.s64 	%rd40, %rd1, %rd39;
	ld.global.f32 	%f150, [%rd40];
	fma.rn.f32 	%f151, %f482, %f150, %f490;
	ld.global.f32 	%f152, [%rd40+4];
	fma.rn.f32 	%f153, %f482, %f152, %f151;
	ld.global.f32 	%f154, [%rd40+8];
	fma.rn.f32 	%f155, %f482, %f154, %f153;
	ld.global.f32 	%f156, [%rd40+12];
	fma.rn.f32 	%f157, %f482, %f156, %f155;
	ld.global.f32 	%f158, [%rd40+16];
	fma.rn.f32 	%f159, %f482, %f158, %f157;
	ld.global.f32 	%f160, [%rd40+20];
	fma.rn.f32 	%f161, %f482, %f160, %f159;
	ld.global.f32 	%f162, [%rd40+24];
	fma.rn.f32 	%f163, %f482, %f162, %f161;
	ld.global.f32 	%f164, [%rd40+28];
	fma.rn.f32 	%f165, %f482, %f164, %f163;
	ld.global.f32 	%f166, [%rd40+32];
	fma.rn.f32 	%f167, %f482, %f166, %f165;
	ld.global.f32 	%f168, [%rd40+36];
	fma.rn.f32 	%f169, %f482, %f168, %f167;
	ld.global.f32 	%f170, [%rd40+40];
	fma.rn.f32 	%f171, %f482, %f170, %f169;
	ld.global.f32 	%f172, [%rd40+44];
	fma.rn.f32 	%f173, %f482, %f172, %f171;
	ld.global.f32 	%f174, [%rd40+48];
	fma.rn.f32 	%f175, %f482, %f174, %f173;
	ld.global.f32 	%f176, [%rd40+52];
	fma.rn.f32 	%f177, %f482, %f176, %f175;
	ld.global.f32 	%f178, [%rd40+56];
	fma.rn.f32 	%f179, %f482, %f178, %f177;
	ld.global.f32 	%f180, [%rd40+60];
	fma.rn.f32 	%f490, %f482, %f180, %f179;
	add.s32 	%r150, %r150, 16;
	setp.eq.s32 	%p13, %r150, %r3;
	mov.u32 	%r152, %r3;
	@%p13 bra 	$L__BB3_8;
	bra.uni 	$L__BB3_7;
$L__BB3_8:
	setp.eq.s32 	%p14, %r1, 0;
	@%p14 bra 	$L__BB3_18;
	add.s32 	%r102, %r1, -1;
	setp.lt.u32 	%p15, %r102, 7;
	@%p15 bra 	$L__BB3_11;
	add.s32 	%r103, %r152, %r149;
	mul.wide.u32 	%rd41, %r103, 4;
	add.s64 	%rd42, %rd1, %rd41;
	ld.global.f32 	%f182, [%rd42];
	fma.rn.f32 	%f183, %f482, %f182, %f490;
	cvt.u64.u32 	%rd43, %r149;
	cvt.u64.u32 	%rd44, %r152;
	add.s64 	%rd45, %rd44, %rd43;
	shl.b64 	%rd46, %rd45, 2;
	add.s64 	%rd47, %rd1, %rd46;
	ld.global.f32 	%f184, [%rd47+4];
	fma.rn.f32 	%f185, %f482, %f184, %f183;
	ld.global.f32 	%f186, [%rd47+8];
	fma.rn.f32 	%f187, %f482, %f186, %f185;
	ld.global.f32 	%f188, [%rd47+12];
	fma.rn.f32 	%f189, %f482, %f188, %f187;
	ld.global.f32 	%f190, [%rd47+16];
	fma.rn.f32 	%f191, %f482, %f190, %f189;
	ld.global.f32 	%f192, [%rd47+20];
	fma.rn.f32 	%f193, %f482, %f192, %f191;
	ld.global.f32 	%f194, [%rd47+24];
	fma.rn.f32 	%f195, %f482, %f194, %f193;
	ld.global.f32 	%f196, [%rd47+28];
	fma.rn.f32 	%f490, %f482, %f196, %f195;
	add.s32 	%r152, %r152, 8;
$L__BB3_11:
	setp.eq.s32 	%p16, %r2, 0;
	@%p16 bra 	$L__BB3_18;
	add.s32 	%r104, %r2, -1;
	setp.lt.u32 	%p17, %r104, 3;
	@%p17 bra 	$L__BB3_14;
	add.s32 	%r105, %r152, %r149;
	mul.wide.u32 	%rd48, %r105, 4;
	add.s64 	%rd49, %rd1, %rd48;
	ld.global.f32 	%f198, [%rd49];
	fma.rn.f32 	%f199, %f482, %f198, %f490;
	cvt.u64.u32 	%rd50, %r149;
	cvt.u64.u32 	%rd51, %r152;
	add.s64 	%rd52, %rd51, %rd50;
	shl.b64 	%rd53, %rd52, 2;
	add.s64 	%rd54, %rd1, %rd53;
	ld.global.f32 	%f200, [%rd54+4];
	fma.rn.f32 	%f201, %f482, %f200, %f199;
	ld.global.f32 	%f202, [%rd54+8];
	fma.rn.f32 	%f203, %f482, %f202, %f201;
	ld.global.f32 	%f204, [%rd54+12];
	fma.rn.f32 	%f490, %f482, %f204, %f203;
	add.s32 	%r152, %r152, 4;
$L__BB3_14:
	setp.eq.s32 	%p18, %r4, 0;
	@%p18 bra 	$L__BB3_18;
	setp.eq.s32 	%p19, %r4, 1;
	add.s32 	%r106, %r152, %r149;
	mul.wide.u32 	%rd55, %r106, 4;
	add.s64 	%rd56, %rd1, %rd55;
	ld.global.f32 	%f205, [%rd56];
	fma.rn.f32 	%f490, %f482, %f205, %f490;
	@%p19 bra 	$L__BB3_18;
	setp.eq.s32 	%p20, %r4, 2;
	cvt.u64.u32 	%rd57, %r149;
	cvt.u64.u32 	%rd58, %r152;
	add.s64 	%rd59, %rd58, %rd57;
	shl.b64 	%rd60, %rd59, 2;
	add.s64 	%rd8, %rd1, %rd60;
	ld.global.f32 	%f206, [%rd8+4];
	fma.rn.f32 	%f490, %f482, %f206, %f490;
	@%p20 bra 	$L__BB3_18;
	ld.global.f32 	%f207, [%rd8+8];
	fma.rn.f32 	%f490, %f482, %f207, %f490;
$L__BB3_18:
	mul.wide.u32 	%rd61, %r149, 4;
	add.s64 	%rd62, %rd2, %rd61;
	ld.global.f32 	%f208, [%rd62];
	mov.f32 	%f209, 0f3F800000;
	sub.f32 	%f210, %f209, %f208;
	mul.f32 	%f211, %f208, %f210;
	mul.f32 	%f212, %f490, %f211;
	add.s64 	%rd63, %rd7, %rd61;
	st.local.f32 	[%rd63], %f212;
	add.s32 	%r149, %r149, 1;
	setp.eq.s32 	%p21, %r149, %r88;
	@%p21 bra 	$L__BB3_31;
	bra.uni 	$L__BB3_5;
$L__BB3_19:
	setp.lt.u32 	%p4, %r88, 16;
	mov.b32 	%r156, 0;
	@%p4 bra 	$L__BB3_22;
	mov.b32 	%r154, 0;
	and.b32  	%r156, %r88, 2147483632;
$L__BB3_21:
	.pragma "nounroll";
	mul.wide.u32 	%rd27, %r154, 4;
	add.s64 	%rd28, %rd2, %rd27;
	ld.global.f32 	%f27, [%rd28];
	mov.f32 	%f28, 0f3F800000;
	sub.f32 	%f29, %f28, %f27;
	mul.f32 	%f30, %f27, %f29;
	mul.f32 	%f31, %f30, 0f00000000;
	add.s64 	%rd29, %rd7, %rd27;
	ld.global.f32 	%f32, [%rd28+4];
	sub.f32 	%f33, %f28, %f32;
	mul.f32 	%f34, %f32, %f33;
	mul.f32 	%f35, %f34, 0f00000000;
	ld.global.f32 	%f36, [%rd28+8];
	sub.f32 	%f37, %f28, %f36;
	mul.f32 	%f38, %f36, %f37;
	mul.f32 	%f39, %f38, 0f00000000;
	ld.global.f32 	%f40, [%rd28+12];
	sub.f32 	%f41, %f28, %f40;
	mul.f32 	%f42, %f40, %f41;
	mul.f32 	%f43, %f42, 0f00000000;
	st.local.v4.f32 	[%rd29], {%f31, %f35, %f39, %f43};
	ld.global.f32 	%f44, [%rd28+16];
	sub.f32 	%f45, %f28, %f44;
	mul.f32 	%f46, %f44, %f45;
	mul.f32 	%f47, %f46, 0f00000000;
	ld.global.f32 	%f48, [%rd28+20];
	sub.f32 	%f49, %f28, %f48;
	mul.f32 	%f50, %f48, %f49;
	mul.f32 	%f51, %f50, 0f00000000;
	ld.global.f32 	%f52, [%rd28+24];
	sub.f32 	%f53, %f28, %f52;
	mul.f32 	%f54, %f52, %f53;
	mul.f32 	%f55, %f54, 0f00000000;
	ld.global.f32 	%f56, [%rd28+28];
	sub.f32 	%f57, %f28, %f56;
	mul.f32 	%f58, %f56, %f57;
	mul.f32 	%f59, %f58, 0f00000000;
	st.local.v4.f32 	[%rd29+16], {%f47, %f51, %f55, %f59};
	ld.global.f32 	%f60, [%rd28+32];
	sub.f32 	%f61, %f28, %f60;
	mul.f32 	%f62, %f60, %f61;
	mul.f32 	%f63, %f62, 0f00000000;
	ld.global.f32 	%f64, [%rd28+36];
	sub.f32 	%f65, %f28, %f64;
	mul.f32 	%f66, %f64, %f65;
	mul.f32 	%f67, %f66, 0f00000000;
	ld.global.f32 	%f68, [%rd28+40];
	sub.f32 	%f69, %f28, %f68;
	mul.f32 	%f70, %f68, %f69;
	mul.f32 	%f71, %f70, 0f00000000;
	ld.global.f32 	%f72, [%rd28+44];
	sub.f32 	%f73, %f28, %f72;
	mul.f32 	%f74, %f72, %f73;
	mul.f32 	%f75, %f74, 0f00000000;
	st.local.v4.f32 	[%rd29+32], {%f63, %f67, %f71, %f75};
	ld.global.f32 	%f76, [%rd28+48];
	sub.f32 	%f77, %f28, %f76;
	mul.f32 	%f78, %f76, %f77;
	mul.f32 	%f79, %f78, 0f00000000;
	ld.global.f32 	%f80, [%rd28+52];
	sub.f32 	%f81, %f28, %f80;
	mul.f32 	%f82, %f80, %f81;
	mul.f32 	%f83, %f82, 0f00000000;
	ld.global.f32 	%f84, [%rd28+56];
	sub.f32 	%f85, %f28, %f84;
	mul.f32 	%f86, %f84, %f85;
	mul.f32 	%f87, %f86, 0f00000000;
	ld.global.f32 	%f88, [%rd28+60];
	sub.f32 	%f89, %f28, %f88;
	mul.f32 	%f90, %f88, %f89;
	mul.f32 	%f91, %f90, 0f00000000;
	st.local.v4.f32 	[%rd29+48], {%f79, %f83, %f87, %f91};
	add.s32 	%r154, %r154, 16;
	setp.ne.s32 	%p5, %r154, %r156;
	@%p5 bra 	$L__BB3_21;
$L__BB3_22:
	and.b32  	%r18, %r88, 15;
	setp.eq.s32 	%p6, %r18, 0;
	@%p6 bra 	$L__BB3_31;
	and.b32  	%r19, %r88, 7;
	setp.lt.u32 	%p7, %r18, 8;
	@%p7 bra 	$L__BB3_25;
	mul.wide.u32 	%rd30, %r156, 4;
	add.s64 	%rd31, %rd2, %rd30;
	ld.global.f32 	%f92, [%rd31];
	mov.f32 	%f93, 0f3F800000;
	sub.f32 	%f94, %f93, %f92;
	mul.f32 	%f95, %f92, %f94;
	mul.f32 	%f96, %f95, 0f00000000;
	add.s64 	%rd32, %rd7, %rd30;
	st.local.f32 	[%rd32], %f96;
	ld.global.f32 	%f97, [%rd31+4];
	sub.f32 	%f98, %f93, %f97;
	mul.f32 	%f99, %f97, %f98;
	mul.f32 	%f100, %f99, 0f00000000;
	st.local.f32 	[%rd32+4], %f100;
	ld.global.f32 	%f101, [%rd31+8];
	sub.f32 	%f102, %f93, %f101;
	mul.f32 	%f103, %f101, %f102;
	mul.f32 	%f104, %f103, 0f00000000;
	st.local.f32 	[%rd32+8], %f104;
	ld.global.f32 	%f105, [%rd31+12];
	sub.f32 	%f106, %f93, %f105;
	mul.f32 	%f107, %f105, %f106;
	mul.f32 	%f108, %f107, 0f00000000;
	st.local.f32 	[%rd32+12], %f108;
	ld.global.f32 	%f109, [%rd31+16];
	sub.f32 	%f110, %f93, %f109;
	mul.f32 	%f111, %f109, %f110;
	mul.f32 	%f112, %f111, 0f00000000;
	st.local.f32 	[%rd32+16], %f112;
	ld.global.f32 	%f113, [%rd31+20];
	sub.f32 	%f114, %f93, %f113;
	mul.f32 	%f115, %f113, %f114;
	mul.f32 	%f116, %f115, 0f00000000;
	st.local.f32 	[%rd32+20], %f116;
	ld.global.f32 	%f117, [%rd31+24];
	sub.f32 	%f118, %f93, %f117;
	mul.f32 	%f119, %f117, %f118;
	mul.f32 	%f120, %f119, 0f00000000;
	st.local.f32 	[%rd32+24], %f120;
	ld.global.f32 	%f121, [%rd31+28];
	sub.f32 	%f122, %f93, %f121;
	mul.f32 	%f123, %f121, %f122;
	mul.f32 	%f124, %f123, 0f00000000;
	st.local.f32 	[%rd32+28], %f124;
	add.s32 	%r156, %r156, 8;
$L__BB3_25:
	setp.eq.s32 	%p8, %r19, 0;
	@%p8 bra 	$L__BB3_31;
	and.b32  	%r22, %r88, 3;
	setp.lt.u32 	%p9, %r19, 4;
	@%p9 bra 	$L__BB3_28;
	mul.wide.u32 	%rd33, %r156, 4;
	add.s64 	%rd34, %rd2, %rd33;
	ld.global.f32 	%f125, [%rd34];
	mov.f32 	%f126, 0f3F800000;
	sub.f32 	%f127, %f126, %f125;
	mul.f32 	%f128, %f125, %f127;
	mul.f32 	%f129, %f128, 0f00000000;
	add.s64 	%rd35, %rd7, %rd33;
	st.local.f32 	[%rd35], %f129;
	ld.global.f32 	%f130, [%rd34+4];
	sub.f32 	%f131, %f126, %f130;
	mul.f32 	%f132, %f130, %f131;
	mul.f32 	%f133, %f132, 0f00000000;
	st.local.f32 	[%rd35+4], %f133;
	ld.global.f32 	%f134, [%rd34+8];
	sub.f32 	%f135, %f126, %f134;
	mul.f32 	%f136, %f134, %f135;
	mul.f32 	%f137, %f136, 0f00000000;
	st.local.f32 	[%rd35+8], %f137;
	ld.global.f32 	%f138, [%rd34+12];
	sub.f32 	%f139, %f126, %f138;
	mul.f32 	%f140, %f138, %f139;
	mul.f32 	%f141, %f140, 0f00000000;
	st.local.f32 	[%rd35+12], %f141;
	add.s32 	%r156, %r156, 4;
$L__BB3_28:
	setp.eq.s32 	%p10, %r22, 0;
	@%p10 bra 	$L__BB3_31;
	mov.b32 	%r159, 0;
$L__BB3_30:
	.pragma "nounroll";
	mul.wide.u32 	%rd36, %r156, 4;
	add.s64 	%rd37, %rd2, %rd36;
	ld.global.f32 	%f142, [%rd37];
	mov.f32 	%f143, 0f3F800000;
	sub.f32 	%f144, %f143, %f142;
	mul.f32 	%f145, %f142, %f144;
	mul.f32 	%f146, %f145, 0f00000000;
	add.s64 	%rd38, %rd7, %rd36;
	st.local.f32 	[%rd38], %f146;
	add.s32 	%r156, %r156, 1;
	add.s32 	%r159, %r159, 1;
	setp.ne.s32 	%p11, %r159, %r22;
	@%p11 bra 	$L__BB3_30;
$L__BB3_31:
	setp.lt.s32 	%p22, %r90, 1;
	@%p22 bra 	$L__BB3_58;
	setp.lt.s32 	%p23, %r88, 1;
	mul.f32 	%f17, %f19, %f482;
	@%p23 bra 	$L__BB3_46;
	and.b32  	%r29, %r88, 7;
	and.b32  	%r30, %r88, 2147483640;
	mov.b32 	%r160, 0;
$L__BB3_34:
	setp.lt.u32 	%p32, %r88, 8;
	mul.wide.u32 	%rd72, %r160, 4;
	add.s64 	%rd73, %rd3, %rd72;
	ld.global.f32 	%f271, [%rd73];
	add.f32 	%f272, %f17, %f271;
	st.global.f32 	[%rd73], %f272;
	mov.b32 	%r163, 0;
	@%p32 bra 	$L__BB3_37;
	mov.b32 	%r161, 0;
$L__BB3_36:
	.pragma "nounroll";
	mul.wide.u32 	%rd74, %r161, 4;
	add.s64 	%rd75, %rd2, %rd74;
	ld.global.f32 	%f273, [%rd75];
	mul.f32 	%f274, %f482, %f273;
	mad.lo.s32 	%r114, %r161, %r90, %r160;
	mul.wide.u32 	%rd76, %r114, 4;
	add.s64 	%rd77, %rd1, %rd76;
	ld.global.f32 	%f275, [%rd77];
	fma.rn.f32 	%f276, %f19, %f274, %f275;
	st.global.f32 	[%rd77], %f276;
	ld.global.f32 	%f277, [%rd75+4];
	mul.f32 	%f278, %f482, %f277;
	add.s32 	%r115, %r114, %r90;
	mul.wide.u32 	%rd78, %r115, 4;
	add.s64 	%rd79, %rd1, %rd78;
	ld.global.f32 	%f279, [%rd79];
	fma.rn.f32 	%f280, %f19, %f278, %f279;
	st.global.f32 	[%rd79], %f280;
	ld.global.f32 	%f281, [%rd75+8];
	mul.f32 	%f282, %f482, %f281;
	add.s32 	%r116, %r115, %r90;
	mul.wide.u32 	%rd80, %r116, 4;
	add.s64 	%rd81, %rd1, %rd80;
	ld.global.f32 	%f283, [%rd81];
	fma.rn.f32 	%f284, %f19, %f282, %f283;
	st.global.f32 	[%rd81], %f284;
	ld.global.f32 	%f285, [%rd75+12];
	mul.f32 	%f286, %f482, %f285;
	add.s32 	%r117, %r116, %r90;
	mul.wide.u32 	%rd82, %r117, 4;
	add.s64 	%rd83, %rd1, %rd82;
	ld.global.f32 	%f287, [%rd83];
	fma.rn.f32 	%f288, %f19, %f286, %f287;
	st.global.f32 	[%rd83], %f288;
	ld.global.f32 	%f289, [%rd75+16];
	mul.f32 	%f290, %f482, %f289;
	add.s32 	%r118, %r117, %r90;
	mul.wide.u32 	%rd84, %r118, 4;
	add.s64 	%rd85, %rd1, %rd84;
	ld.global.f32 	%f291, [%rd85];
	fma.rn.f32 	%f292, %f19, %f290, %f291;
	st.global.f32 	[%rd85], %f292;
	ld.global.f32 	%f293, [%rd75+20];
	mul.f32 	%f294, %f482, %f293;
	add.s32 	%r119, %r118, %r90;
	mul.wide.u32 	%rd86, %r119, 4;
	add.s64 	%rd87, %rd1, %rd86;
	ld.global.f32 	%f295, [%rd87];
	fma.rn.f32 	%f296, %f19, %f294, %f295;
	st.global.f32 	[%rd87], %f296;
	ld.global.f32 	%f297, [%rd75+24];
	mul.f32 	%f298, %f482, %f297;
	add.s32 	%r120, %r119, %r90;
	mul.wide.u32 	%rd88, %r120, 4;
	add.s64 	%rd89, %rd1, %rd88;
	ld.global.f32 	%f299, [%rd89];
	fma.rn.f32 	%f300, %f19, %f298, %f299;
	st.global.f32 	[%rd89], %f300;
	ld.global.f32 	%f301, [%rd75+28];
	mul.f32 	%f302, %f482, %f301;
	add.s32 	%r121, %r120, %r90;
	mul.wide.u32 	%rd90, %r121, 4;
	add.s64 	%rd91, %rd1, %rd90;
	ld.global.f32 	%f303, [%rd91];
	fma.rn.f32 	%f304, %f19, %f302, %f303;
	st.global.f32 	[%rd91], %f304;
	add.s32 	%r161, %r161, 8;
	setp.ne.s32 	%p33, %r161, %r30;
	mov.u32 	%r163, %r30;
	@%p33 bra 	$L__BB3_36;
$L__BB3_37:
	setp.eq.s32 	%p34, %r29, 0;
	@%p34 bra 	$L__BB3_45;
	add.s32 	%r122, %r29, -1;
	setp.lt.u32 	%p35, %r122, 3;
	@%p35 bra 	$L__BB3_40;
	mul.wide.u32 	%rd92, %r163, 4;
	add.s64 	%rd93, %rd2, %rd92;
	ld.global.f32 	%f305, [%rd93];
	mul.f32 	%f306, %f482, %f305;
	mad.lo.s32 	%r123, %r163, %r90, %r160;
	mul.wide.u32 	%rd94, %r123, 4;
	add.s64 	%rd95, %rd1, %rd94;
	ld.global.f32 	%f307, [%rd95];
	fma.rn.f32 	%f308, %f19, %f306, %f307;
	st.global.f32 	[%rd95], %f308;
	ld.global.f32 	%f309, [%rd93+4];
	mul.f32 	%f310, %f482, %f309;
	add.s32 	%r124, %r123, %r90;
	mul.wide.u32 	%rd96, %r124, 4;
	add.s64 	%rd97, %rd1, %rd96;
	ld.global.f32 	%f311, [%rd97];
	fma.rn.f32 	%f312, %f19, %f310, %f311;
	st.global.f32 	[%rd97], %f312;
	ld.global.f32 	%f313, [%rd93+8];
	mul.f32 	%f314, %f482, %f313;
	add.s32 	%r125, %r124, %r90;
	mul.wide.u32 	%rd98, %r125, 4;
	add.s64 	%rd99, %rd1, %rd98;
	ld.global.f32 	%f315, [%rd99];
	fma.rn.f32 	%f316, %f19, %f314, %f315;
	st.global.f32 	[%rd99], %f316;
	ld.global.f32 	%f317, [%rd93+12];
	mul.f32 	%f318, %f482, %f317;
	add.s32 	%r126, %r125, %r90;
	mul.wide.u32 	%rd100, %r126, 4;
	add.s64 	%rd101, %rd1, %rd100;
	ld.global.f32 	%f319, [%rd101];
	fma.rn.f32 	%f320, %f19, %f318, %f319;
	st.global.f32 	[%rd101], %f320;
	add.s32 	%r163, %r163, 4;
$L__BB3_40:
	and.b32  	%r127, %r88, 3;
	setp.eq.s32 	%p36, %r127, 0;
	@%p36 bra 	$L__BB3_45;
	setp.eq.s32 	%p37, %r127, 1;
	@%p37 bra 	$L__BB3_43;
	mul.wide.u32 	%rd102, %r163, 4;
	add.s64 	%rd103, %rd2, %rd102;
	ld.global.f32 	%f321, [%rd103];
	mul.f32 	%f322, %f482, %f321;
	mad.lo.s32 	%r128, %r163, %r90, %r160;
	mul.wide.u32 	%rd104, %r128, 4;
	add.s64 	%rd105, %rd1, %rd104;
	ld.global.f32 	%f323, [%rd105];
	fma.rn.f32 	%f324, %f19, %f322, %f323;
	st.global.f32 	[%rd105], %f324;
	ld.global.f32 	%f325, [%rd103+4];
	mul.f32 	%f326, %f482, %f325;
	add.s32 	%r129, %r128, %r90;
	mul.wide.u32 	%rd106, %r129, 4;
	add.s64 	%rd107, %rd1, %rd106;
	ld.global.f32 	%f327, [%rd107];
	fma.rn.f32 	%f328, %f19, %f326, %f327;
	st.global.f32 	[%rd107], %f328;
	add.s32 	%r163, %r163, 2;
$L__BB3_43:
	and.b32  	%r130, %r88, 1;
	setp.eq.b32 	%p38, %r130, 1;
	not.pred 	%p39, %p38;
	@%p39 bra 	$L__BB3_45;
	mul.wide.u32 	%rd108, %r163, 4;
	add.s64 	%rd109, %rd2, %rd108;
	ld.global.f32 	%f329, [%rd109];
	mul.f32 	%f330, %f482, %f329;
	mad.lo.s32 	%r131, %r163, %r90, %r160;
	mul.wide.u32 	%rd110, %r131, 4;
	add.s64 	%rd111, %rd1, %rd110;
	ld.global.f32 	%f331, [%rd111];
	fma.rn.f32 	%f332, %f19, %f330, %f331;
	st.global.f32 	[%rd111], %f332;
$L__BB3_45:
	add.s32 	%r160, %r160, 1;
	setp.eq.s32 	%p40, %r160, %r90;
	@%p40 bra 	$L__BB3_58;
	bra.uni 	$L__BB3_34;
$L__BB3_46:
	add.s32 	%r108, %r90, -1;
	and.b32  	%r40, %r90, 15;
	setp.lt.u32 	%p24, %r108, 15;
	mov.b32 	%r165, 0;
	@%p24 bra 	$L__BB3_49;
	and.b32  	%r165, %r90, 2147483632;
	mov.b32 	%r177, 0;
$L__BB3_48:
	.pragma "nounroll";
	mul.wide.u32 	%rd64, %r177, 4;
	add.s64 	%rd65, %rd3, %rd64;
	ld.global.f32 	%f213, [%rd65];
	add.f32 	%f214, %f17, %f213;
	st.global.f32 	[%rd65], %f214;
	ld.global.f32 	%f215, [%rd65+4];
	add.f32 	%f216, %f17, %f215;
	st.global.f32 	[%rd65+4], %f216;
	ld.global.f32 	%f217, [%rd65+8];
	add.f32 	%f218, %f17, %f217;
	st.global.f32 	[%rd65+8], %f218;
	ld.global.f32 	%f219, [%rd65+12];
	add.f32 	%f220, %f17, %f219;
	st.global.f32 	[%rd65+12], %f220;
	ld.global.f32 	%f221, [%rd65+16];
	add.f32 	%f222, %f17, %f221;
	st.global.f32 	[%rd65+16], %f222;
	ld.global.f32 	%f223, [%rd65+20];
	add.f32 	%f224, %f17, %f223;
	st.global.f32 	[%rd65+20], %f224;
	ld.global.f32 	%f225, [%rd65+24];
	add.f32 	%f226, %f17, %f225;
	st.global.f32 	[%rd65+24], %f226;
	ld.global.f32 	%f227, [%rd65+28];
	add.f32 	%f228, %f17, %f227;
	st.global.f32 	[%rd65+28], %f228;
	ld.global.f32 	%f229, [%rd65+32];
	add.f32 	%f230, %f17, %f229;
	st.global.f32 	[%rd65+32], %f230;
	ld.global.f32 	%f231, [%rd65+36];
	add.f32 	%f232, %f17, %f231;
	st.global.f32 	[%rd65+36], %f232;
	ld.global.f32 	%f233, [%rd65+40];
	add.f32 	%f234, %f17, %f233;
	st.global.f32 	[%rd65+40], %f234;
	ld.global.f32 	%f235, [%rd65+44];
	add.f32 	%f236, %f17, %f235;
	st.global.f32 	[%rd65+44], %f236;
	ld.global.f32 	%f237, [%rd65+48];
	add.f32 	%f238, %f17, %f237;
	st.global.f32 	[%rd65+48], %f238;
	ld.global.f32 	%f239, [%rd65+52];
	add.f32 	%f240, %f17, %f239;
	st.global.f32 	[%rd65+52], %f240;
	ld.global.f32 	%f241, [%rd65+56];
	add.f32 	%f242, %f17, %f241;
	st.global.f32 	[%rd65+56], %f242;
	ld.global.f32 	%f243, [%rd65+60];
	add.f32 	%f244, %f17, %f243;
	st.global.f32 	[%rd65+60], %f244;
	add.s32 	%r177, %r177, 16;
	setp.eq.s32 	%p25, %r177, %r165;
	@%p25 bra 	$L__BB3_49;
	bra.uni 	$L__BB3_48;
$L__BB3_49:
	setp.eq.s32 	%p26, %r40, 0;
	@%p26 bra 	$L__BB3_58;
	and.b32  	%r43, %r90, 7;
	setp.lt.u32 	%p27, %r40, 8;
	@%p27 bra 	$L__BB3_52;
	mul.wide.u32 	%rd66, %r165, 4;
	add.s64 	%rd67, %rd3, %rd66;
	ld.global.f32 	%f245, [%rd67];
	add.f32 	%f246, %f17, %f245;
	st.global.f32 	[%rd67], %f246;
	ld.global.f32 	%f247, [%rd67+4];
	add.f32 	%f248, %f17, %f247;
	st.global.f32 	[%rd67+4], %f248;
	ld.global.f32 	%f249, [%rd67+8];
	add.f32 	%f250, %f17, %f249;
	st.global.f32 	[%rd67+8], %f250;
	ld.global.f32 	%f251, [%rd67+12];
	add.f32 	%f252, %f17, %f251;
	st.global.f32 	[%rd67+12], %f252;
	ld.global.f32 	%f253, [%rd67+16];
	add.f32 	%f254, %f17, %f253;
	st.global.f32 	[%rd67+16], %f254;
	ld.global.f32 	%f255, [%rd67+20];
	add.f32 	%f256, %f17, %f255;
	st.global.f32 	[%rd67+20], %f256;
	ld.global.f32 	%f257, [%rd67+24];
	add.f32 	%f258, %f17, %f257;
	st.global.f32 	[%rd67+24], %f258;
	ld.global.f32 	%f259, [%rd67+28];
	add.f32 	%f260, %f17, %f259;
	st.global.f32 	[%rd67+28], %f260;
	add.s32 	%r165, %r165, 8;
$L__BB3_52:
	setp.eq.s32 	%p28, %r43, 0;
	@%p28 bra 	$L__BB3_58;
	and.b32  	%r46, %r90, 3;
	setp.lt.u32 	%p29, %r43, 4;
	@%p29 bra 	$L__BB3_55;
	mul.wide.u32 	%rd68, %r165, 4;
	add.s64 	%rd69, %rd3, %rd68;
	ld.global.f32 	%f261, [%rd69];
	add.f32 	%f262, %f17, %f261;
	st.global.f32 	[%rd69], %f262;
	ld.global.f32 	%f263, [%rd69+4];
	add.f32 	%f264, %f17, %f263;
	st.global.f32 	[%rd69+4], %f264;
	ld.global.f32 	%f265, [%rd69+8];
	add.f32 	%f266, %f17, %f265;
	st.global.f32 	[%rd69+8], %f266;
	ld.global.f32 	%f267, [%rd69+12];
	add.f32 	%f268, %f17, %f267;
	st.global.f32 	[%rd69+12], %f268;
	add.s32 	%r165, %r165, 4;
$L__BB3_55:
	setp.eq.s32 	%p30, %r46, 0;
	@%p30 bra 	$L__BB3_58;
	mov.b32 	%r169, 0;
$L__BB3_57:
	.pragma "nounroll";
	mul.wide.u32 	%rd70, %r165, 4;
	add.s64 	%rd71, %rd3, %rd70;
	ld.global.f32 	%f269, [%rd71];
	add.f32 	%f270, %f17, %f269;
	st.global.f32 	[%rd71], %f270;
	add.s32 	%r165, %r165, 1;
	add.s32 	%r169, %r169, 1;
	setp.ne.s32 	%p31, %r169, %r46;
	@%p31 bra 	$L__BB3_57;
$L__BB3_58:
	setp.lt.s32 	%p41, %r88, 1;
	@%p41 bra 	$L__BB3_85;
	ld.param.u32 	%r148, [_Z13backpropogatePfS_S_S_S_S_S_S_iiiif_param_11];
	setp.lt.s32 	%p42, %r89, 1;
	mul.lo.s32 	%r53, %r148, %r89;
	@%p42 bra 	$L__BB3_73;
	and.b32  	%r54, %r89, 7;
	and.b32  	%r55, %r89, 2147483640;
	shl.b32 	%r56, %r90, 3;
	mov.b32 	%r170, 0;
	mul.wide.s32 	%rd151, %r90, 4;
$L__BB3_61:
	setp.lt.u32 	%p51, %r89, 8;
	mul.wide.u32 	%rd124, %r170, 4;
	add.s64 	%rd125, %rd7, %rd124;
	ld.local.f32 	%f18, [%rd125];
	add.s64 	%rd126, %rd6, %rd124;
	ld.global.f32 	%f420, [%rd126];
	fma.rn.f32 	%f421, %f19, %f18, %f420;
	st.global.f32 	[%rd126], %f421;
	mov.b32 	%r175, 0;
	@%p51 bra 	$L__BB3_64;
	and.b32  	%r137, %r89, 2147483640;
	neg.s32 	%r173, %r137;
	mov.u32 	%r171, %r53;
	mov.u32 	%r172, %r170;
$L__BB3_63:
	.pragma "nounroll";
	mul.wide.s32 	%rd127, %r171, 4;
	add.s64 	%rd128, %rd5, %rd127;
	ld.global.f32 	%f422, [%rd128];
	mul.f32 	%f423, %f422, %f18;
	mul.wide.s32 	%rd129, %r172, 4;
	add.s64 	%rd130, %rd4, %rd129;
	ld.global.f32 	%f424, [%rd130];
	fma.rn.f32 	%f425, %f19, %f423, %f424;
	st.global.f32 	[%rd130], %f425;
	ld.global.f32 	%f426, [%rd128+4];
	mul.f32 	%f427, %f426, %f18;
	add.s64 	%rd132, %rd130, %rd151;
	ld.global.f32 	%f428, [%rd132];
	fma.rn.f32 	%f429, %f19, %f427, %f428;
	st.global.f32 	[%rd132], %f429;
	ld.global.f32 	%f430, [%rd128+8];
	mul.f32 	%f431, %f430, %f18;
	add.s64 	%rd133, %rd132, %rd151;
	ld.global.f32 	%f432, [%rd133];
	fma.rn.f32 	%f433, %f19, %f431, %f432;
	st.global.f32 	[%rd133], %f433;
	ld.global.f32 	%f434, [%rd128+12];
	mul.f32 	%f435, %f434, %f18;
	add.s64 	%rd134, %rd133, %rd151;
	ld.global.f32 	%f436, [%rd134];
	fma.rn.f32 	%f437, %f19, %f435, %f436;
	st.global.f32 	[%rd134], %f437;
	ld.global.f32 	%f438, [%rd128+16];
	mul.f32 	%f439, %f438, %f18;
	add.s64 	%rd135, %rd134, %rd151;
	ld.global.f32 	%f440, [%rd135];
	fma.rn.f32 	%f441, %f19, %f439, %f440;
	st.global.f32 	[%rd135], %f441;
	ld.global.f32 	%f442, [%rd128+20];
	mul.f32 	%f443, %f442, %f18;
	add.s64 	%rd136, %rd135, %rd151;
	ld.global.f32 	%f444, [%rd136];
	fma.rn.f32 	%f445, %f19, %f443, %f444;
	st.global.f32 	[%rd136], %f445;
	ld.global.f32 	%f446, [%rd128+24];
	mul.f32 	%f447, %f446, %f18;
	add.s64 	%rd137, %rd136, %rd151;
	ld.global.f32 	%f448, [%rd137];
	fma.rn.f32 	%f449, %f19, %f447, %f448;
	st.global.f32 	[%rd137], %f449;
	ld.global.f32 	%f450, [%rd128+28];
	mul.f32 	%f451, %f450, %f18;
	add.s64 	%rd138, %rd137, %rd151;
	ld.global.f32 	%f452, [%rd138];
	fma.rn.f32 	%f453, %f19, %f451, %f452;
	st.global.f32 	[%rd138], %f453;
	add.s32 	%r173, %r173, 8;
	add.s32 	%r172, %r172, %r56;
	add.s32 	%r171, %r171, 8;
	setp.ne.s32 	%p52, %r173, 0;
	mov.u32 	%r175, %r55;
	@%p52 bra 	$L__BB3_63;
$L__BB3_64:
	setp.eq.s32 	%p53, %r54, 0;
	@%p53 bra 	$L__BB3_72;
	add.s32 	%r138, %r54, -1;
	setp.lt.u32 	%p54, %r138, 3;
	@%p54 bra 	$L__BB3_67;
	add.s32 	%r139, %r175, %r53;
	mul.wide.s32 	%rd139, %r139, 4;
	add.s64 	%rd140, %rd5, %rd139;
	ld.global.f32 	%f454, [%rd140];
	mul.f32 	%f455, %f454, %f18;
	mad.lo.s32 	%r140, %r175, %r90, %r170;
	mul.wide.s32 	%rd141, %r140, 4;
	add.s64 	%rd142, %rd4, %rd141;
	ld.global.f32 	%f456, [%rd142];
	fma.rn.f32 	%f457, %f19, %f455, %f456;
	st.global.f32 	[%rd142], %f457;
	ld.global.f32 	%f458, [%rd140+4];
	mul.f32 	%f459, %f458, %f18;
	add.s64 	%rd144, %rd142, %rd151;
	ld.global.f32 	%f460, [%rd144];
	fma.rn.f32 	%f461, %f19, %f459, %f460;
	st.global.f32 	[%rd144], %f461;
	ld.global.f32 	%f462, [%rd140+8];
	mul.f32 	%f463, %f462, %f18;
	add.s64 	%rd145, %rd144, %rd151;
	ld.global.f32 	%f464, [%rd145];
	fma.rn.f32 	%f465, %f19, %f463, %f464;
	st.global.f32 	[%rd145], %f465;
	ld.global.f32 	%f466, [%rd140+12];
	mul.f32 	%f467, %f466, %f18;
	add.s64 	%rd146, %rd145, %rd151;
	ld.global.f32 	%f468, [%rd146];
	fma.rn.f32 	%f469, %f19, %f467, %f468;
	st.global.f32 	[%rd146], %f469;
	add.s32 	%r175, %r175, 4;
$L__BB3_67:
	and.b32  	%r141, %r89, 3;
	setp.eq.s32 	%p55, %r141, 0;
	@%p55 bra 	$L__BB3_72;
	setp.eq.s32 	%p56, %r141, 1;
	@%p56 bra 	$L__BB3_70;
	add.s32 	%r142, %r175, %r53;
	mul.wide.s32 	%rd147, %r142, 4;
	add.s64 	%rd148, %rd5, %rd147;
	ld.global.f32 	%f470, [%rd148];
	mul.f32 	%f471, %f470, %f18;
	mad.lo.s32 	%r143, %r175, %r90, %r170;
	mul.wide.s32 	%rd149, %r143, 4;
	add.s64 	%rd150, %rd4, %rd149;
	ld.global.f32 	%f472, [%rd150];
	fma.rn.f32 	%f473, %f19, %f471, %f472;
	st.global.f32 	[%rd150], %f473;
	ld.global.f32 	%f474, [%rd148+4];
	mul.f32 	%f475, %f474, %f18;
	add.s64 	%rd152, %rd150, %rd151;
	ld.global.f32 	%f476, [%rd152];
	fma.rn.f32 	%f477, %f19, %f475, %f476;
	st.global.f32 	[%rd152], %f477;
	add.s32 	%r175, %r175, 2;
$L__BB3_70:
	and.b32  	%r144, %r89, 1;
	setp.eq.b32 	%p57, %r144, 1;
	not.pred 	%p58, %p57;
	@%p58 bra 	$L__BB3_72;
	add.s32 	%r145, %r175, %r53;
	mul.wide.s32 	%rd153, %r145, 4;
	add.s64 	%rd154, %rd5, %rd153;
	ld.global.f32 	%f478, [%rd154];
	mul.f32 	%f479, %f478, %f18;
	mad.lo.s32 	%r146, %r175, %r90, %r170;
	mul.wide.s32 	%rd155, %r146, 4;
	add.s64 	%rd156, %rd4, %rd155;
	ld.global.f32 	%f480, [%rd156];
	fma.rn.f32 	%f481, %f19, %f479, %f480;
	st.global.f32 	[%rd156], %f481;
$L__BB3_72:
	add.s32 	%r170, %r170, 1;
	setp.eq.s32 	%p59, %r170, %r88;
	@%p59 bra 	$L__BB3_85;
	bra.uni 	$L__BB3_61;
$L__BB3_73:
	and.b32  	%r71, %r88, 15;
	setp.lt.u32 	%p43, %r88, 16;
	mov.b32 	%r179, 0;
	@%p43 bra 	$L__BB3_76;
	and.b32  	%r179, %r88, 2147483632;
	mov.b32 	%r178, 0;
$L__BB3_75:
	.pragma "nounroll";
	mul.wide.u32 	%rd112, %r178, 4;
	add.s64 	%rd113, %rd7, %rd112;
	ld.local.v4.f32 	{%f333, %f334, %f335, %f336}, [%rd113];
	add.s64 	%rd114, %rd6, %rd112;
	ld.global.f32 	%f337, [%rd114];
	fma.rn.f32 	%f338, %f19, %f333, %f337;
	st.global.f32 	[%rd114], %f338;
	ld.global.f32 	%f339, [%rd114+4];
	fma.rn.f32 	%f340, %f19, %f334, %f339;
	st.global.f32 	[%rd114+4], %f340;
	ld.global.f32 	%f341, [%rd114+8];
	fma.rn.f32 	%f342, %f19, %f335, %f341;
	st.global.f32 	[%rd114+8], %f342;
	ld.global.f32 	%f343, [%rd114+12];
	fma.rn.f32 	%f344, %f19, %f336, %f343;
	st.global.f32 	[%rd114+12], %f344;
	ld.local.v4.f32 	{%f345, %f346, %f347, %f348}, [%rd113+16];
	ld.global.f32 	%f349, [%rd114+16];
	fma.rn.f32 	%f350, %f19, %f345, %f349;
	st.global.f32 	[%rd114+16], %f350;
	ld.global.f32 	%f351, [%rd114+20];
	fma.rn.f32 	%f352, %f19, %f346, %f351;
	st.global.f32 	[%rd114+20], %f352;
	ld.global.f32 	%f353, [%rd114+24];
	fma.rn.f32 	%f354, %f19, %f347, %f353;
	st.global.f32 	[%rd114+24], %f354;
	ld.global.f32 	%f355, [%rd114+28];
	fma.rn.f32 	%f356, %f19, %f348, %f355;
	st.global.f32 	[%rd114+28], %f356;
	ld.local.v4.f32 	{%f357, %f358, %f359, %f360}, [%rd113+32];
	ld.global.f32 	%f361, [%rd114+32];
	fma.rn.f32 	%f362, %f19, %f357, %f361;
	st.global.f32 	[%rd114+32], %f362;
	ld.global.f32 	%f363, [%rd114+36];
	fma.rn.f32 	%f364, %f19, %f358, %f363;
	st.global.f32 	[%rd114+36], %f364;
	ld.global.f32 	%f365, [%rd114+40];
	fma.rn.f32 	%f366, %f19, %f359, %f365;
	st.global.f32 	[%rd114+40], %f366;
	ld.global.f32 	%f367, [%rd114+44];
	fma.rn.f32 	%f368, %f19, %f360, %f367;
	st.global.f32 	[%rd114+44], %f368;
	ld.local.v4.f32 	{%f369, %f370, %f371, %f372}, [%rd113+48];
	ld.global.f32 	%f373, [%rd114+48];
	fma.rn.f32 	%f374, %f19, %f369, %f373;
	st.global.f32 	[%rd114+48], %f374;
	ld.global.f32 	%f375, [%rd114+52];
	fma.rn.f32 	%f376, %f19, %f370, %f375;
	st.global.f32 	[%rd114+52], %f376;
	ld.global.f32 	%f377, [%rd114+56];
	fma.rn.f32 	%f378, %f19, %f371, %f377;
	st.global.f32 	[%rd114+56], %f378;
	ld.global.f32 	%f379, [%rd114+60];
	fma.rn.f32 	%f380, %f19, %f372, %f379;
	st.global.f32 	[%rd114+60], %f380;
	add.s32 	%r178, %r178, 16;
	setp.ne.s32 	%p44, %r178, %r179;
	@%p44 bra 	$L__BB3_75;
$L__BB3_76:
	setp.eq.s32 	%p45, %r71, 0;
	@%p45 bra 	$L__BB3_85;
	and.b32  	%r78, %r88, 7;
	setp.lt.u32 	%p46, %r71, 8;
	@%p46 bra 	$L__BB3_79;
	mul.wide.u32 	%rd115, %r179, 4;
	add.s64 	%rd116, %rd7, %rd115;
	ld.local.f32 	%f381, [%rd116];
	add.s64 	%rd117, %rd6, %rd115;
	ld.global.f32 	%f382, [%rd117];
	fma.rn.f32 	%f383, %f19, %f381, %f382;
	st.global.f32 	[%rd117], %f383;
	ld.local.f32 	%f384, [%rd116+4];
	ld.global.f32 	%f385, [%rd117+4];
	fma.rn.f32 	%f386, %f19, %f384, %f385;
	st.global.f32 	[%rd117+4], %f386;
	ld.local.f32 	%f387, [%rd116+8];
	ld.global.f32 	%f388, [%rd117+8];
	fma.rn.f32 	%f389, %f19, %f387, %f388;
	st.global.f32 	[%rd117+8], %f389;
	ld.local.f32 	%f390, [%rd116+12];
	ld.global.f32 	%f391, [%rd117+12];
	fma.rn.f32 	%f392, %f19, %f390, %f391;
	st.global.f32 	[%rd117+12], %f392;
	ld.local.f32 	%f393, [%rd116+16];
	ld.global.f32 	%f394, [%rd117+16];
	fma.rn.f32 	%f395, %f19, %f393, %f394;
	st.global.f32 	[%rd117+16], %f395;
	ld.local.f32 	%f396, [%rd116+20];
	ld.global.f32 	%f397, [%rd117+20];
	fma.rn.f32 	%f398, %f19, %f396, %f397;
	st.global.f32 	[%rd117+20], %f398;
	ld.local.f32 	%f399, [%rd116+24];
	ld.global.f32 	%f400, [%rd117+24];
	fma.rn.f32 	%f401, %f19, %f399, %f400;
	st.global.f32 	[%rd117+24], %f401;
	ld.local.f32 	%f402, [%rd116+28];
	ld.global.f32 	%f403, [%rd117+28];
	fma.rn.f32 	%f404, %f19, %f402, %f403;
	st.global.f32 	[%rd117+28], %f404;
	add.s32 	%r179, %r179, 8;
$L__BB3_79:
	setp.eq.s32 	%p47, %r78, 0;
	@%p47 bra 	$L__BB3_85;
	and.b32  	%r81, %r88, 3;
	setp.lt.u32 	%p48, %r78, 4;
	@%p48 bra 	$L__BB3_82;
	mul.wide.u32 	%rd118, %r179, 4;
	add.s64 	%rd119, %rd7, %rd118;
	ld.local.f32 	%f405, [%rd119];
	add.s64 	%rd120, %rd6, %rd118;
	ld.global.f32 	%f406, [%rd120];
	fma.rn.f32 	%f407, %f19, %f405, %f406;
	st.global.f32 	[%rd120], %f407;
	ld.local.f32 	%f408, [%rd119+4];
	ld.global.f32 	%f409, [%rd120+4];
	fma.rn.f32 	%f410, %f19, %f408, %f409;
	st.global.f32 	[%rd120+4], %f410;
	ld.local.f32 	%f411, [%rd119+8];
	ld.global.f32 	%f412, [%rd120+8];
	fma.rn.f32 	%f413, %f19, %f411, %f412;
	st.global.f32 	[%rd120+8], %f413;
	ld.local.f32 	%f414, [%rd119+12];
	ld.global.f32 	%f415, [%rd120+12];
	fma.rn.f32 	%f416, %f19, %f414, %f415;
	st.global.f32 	[%rd120+12], %f416;
	add.s32 	%r179, %r179, 4;
$L__BB3_82:
	setp.eq.s32 	%p49, %r81, 0;
	@%p49 bra 	$L__BB3_85;
	mov.b32 	%r183, 0;
$L__BB3_84:
	.pragma "nounroll";
	mul.wide.u32 	%rd121, %r179, 4;
	add.s64 	%rd122, %rd7, %rd121;
	ld.local.f32 	%f417, [%rd122];
	add.s64 	%rd123, %rd6, %rd121;
	ld.global.f32 	%f418, [%rd123];
	fma.rn.f32 	%f419, %f19, %f417, %f418;
	st.global.f32 	[%rd123], %f419;
	add.s32 	%r179, %r179, 1;
	add.s32 	%r183, %r183, 1;
	setp.ne.s32 	%p50, %r183, %r81;
	@%p50 bra 	$L__BB3_84;
$L__BB3_85:
	ret;

}


// ===== COMPILED SASS (sm_100) =====

	.target	sm_100

	.elftype	@"ET_EXEC"


//--------------------- .note.nv.tkinfo           --------------------------
	.section	.note.nv.tkinfo,"",@"SHT_NOTE"
	.sectionflags	@"SHF_NOTE_NV_TKINFO"
	.tkinfo
        /*0018*/ 	.word	0x00000002
        /*0030*/ 	.string	""
        /*0030*/ 	.string	"ptxas"
        /*0030*/ 	.string	"Cuda compilation tools, release 13.0, V13.0.88"
        /*0030*/ 	.string	"Build cuda_13.0.r13.0/compiler.36424714_0"
        /*0030*/ 	.string	"-arch sm_100 -m 64 "



//--------------------- .note.nv.cuinfo           --------------------------
	.section	.note.nv.cuinfo,"",@"SHT_NOTE"
	.sectionflags	@"SHF_NOTE_NV_CUINFO"
        /*0018*/ 	.short	0x0002
        /*001a*/ 	.short	0x0064
        /*001c*/ 	.short	0x0082
	.zero		2


//--------------------- .nv.info                  --------------------------
	.section	.nv.info,"",@"SHT_CUDA_INFO"
	.align	4


	//----- nvinfo : EIATTR_REGCOUNT
	.align		4
        /*0000*/ 	.byte	0x04, 0x2f
        /*0002*/ 	.short	(.L_1 - .L_0)
	.align		4
.L_0:
        /*0004*/ 	.word	index@(_Z24sigmoidActivationForwardPfS_ii)
        /*0008*/ 	.word	0x0000000e


	//----- nvinfo : EIATTR_FRAME_SIZE
	.align		4
.L_1:
        /*000c*/ 	.byte	0x04, 0x11
        /*000e*/ 	.short	(.L_3 - .L_2)
	.align		4
.L_2:
        /*0010*/ 	.word	index@($__internal_0_$__cuda_sm20_rcp_rn_f32_slowpath)
        /*0014*/ 	.word	0x00000000


	//----- nvinfo : EIATTR_FRAME_SIZE
	.align		4
.L_3:
        /*0018*/ 	.byte	0x04, 0x11
        /*001a*/ 	.short	(.L_5 - .L_4)
	.align		4
.L_4:
        /*001c*/ 	.word	index@(_Z24sigmoidActivationForwardPfS_ii)
        /*0020*/ 	.word	0x00000000


	//----- nvinfo : EIATTR_REGCOUNT
	.align		4
.L_5:
        /*0024*/ 	.byte	0x04, 0x2f
        /*0026*/ 	.short	(.L_7 - .L_6)
	.align		4
.L_6:
        /*0028*/ 	.word	index@(_Z13forwardFeedP1PfS_S_S_S_S_S_iiiiS_)
        /*002c*/ 	.word	0x00000020


	//----- nvinfo : EIATTR_FRAME_SIZE
	.align		4
.L_7:
        /*0030*/ 	.byte	0x04, 0x11
        /*0032*/ 	.short	(.L_9 - .L_8)
	.align		4
.L_8:
        /*0034*/ 	.word	index@(_Z13forwardFeedP1PfS_S_S_S_S_S_iiiiS_)
        /*0038*/ 	.word	0x00000000


	//----- nvinfo : EIATTR_REGCOUNT
	.align		4
.L_9:
        /*003c*/ 	.byte	0x04, 0x2f
        /*003e*/ 	.short	(.L_11 - .L_10)
	.align		4
.L_10:
        /*0040*/ 	.word	index@(_Z13forwardFeedP2PfS_S_S_S_S_S_iiiiS_)
        /*0044*/ 	.word	0x00000028


	//----- nvinfo : EIATTR_FRAME_SIZE
	.align		4
.L_11:
        /*0048*/ 	.byte	0x04, 0x11
        /*004a*/ 	.short	(.L_13 - .L_12)
	.align		4
.L_12:
        /*004c*/ 	.word	index@(_Z13forwardFeedP2PfS_S_S_S_S_S_iiiiS_)
        /*0050*/ 	.word	0x00000000


	//----- nvinfo : EIATTR_REGCOUNT
	.align		4
.L_13:
        /*0054*/ 	.byte	0x04, 0x2f
        /*0056*/ 	.short	(.L_15 - .L_14)
	.align		4
.L_14:
        /*0058*/ 	.word	index@(_Z13backpropogatePfS_S_S_S_S_S_S_iiiif)
        /*005c*/ 	.word	0x00000020


	//----- nvinfo : EIATTR_FRAME_SIZE
	.align		4
.L_15:
        /*0060*/ 	.byte	0x04, 0x11
        /*0062*/ 	.short	(.L_17 - .L_16)
	.align		4
.L_16:
        /*0064*/ 	.word	index@(_Z13backpropogatePfS_S_S_S_S_S_S_iiiif)
        /*0068*/ 	.word	0x00000010


	//----- nvinfo : EIATTR_MIN_STACK_SIZE
	.align		4
.L_17:
        /*006c*/ 	.byte	0x04, 0x12
        /*006e*/ 	.short	(.L_19 - .L_18)
	.align		4
.L_18:
        /*0070*/ 	.word	index@(_Z13backpropogatePfS_S_S_S_S_S_S_iiiif)
        /*0074*/ 	.word	0x00000010


	//----- nvinfo : EIATTR_MIN_STACK_SIZE
	.align		4
.L_19:
        /*0078*/ 	.byte	0x04, 0x12
        /*007a*/ 	.short	(.L_21 - .L_20)
	.align		4
.L_20:
        /*007c*/ 	.word	index@(_Z13forwardFeedP2PfS_S_S_S_S_S_iiiiS_)
        /*0080*/ 	.word	0x00000000


	//----- nvinfo : EIATTR_MIN_STACK_SIZE
	.align		4
.L_21:
        /*0084*/ 	.byte	0x04, 0x12
        /*0086*/ 	.short	(.L_23 - .L_22)
	.align		4
.L_22:
        /*0088*/ 	.word	index@(_Z13forwardFeedP1PfS_S_S_S_S_S_iiiiS_)
        /*008c*/ 	.word	0x00000000


	//----- nvinfo : EIATTR_MIN_STACK_SIZE
	.align		4
.L_23:
        /*0090*/ 	.byte	0x04, 0x12
        /*0092*/ 	.short	(.L_25 - .L_24)
	.align		4
.L_24:
        /*0094*/ 	.word	index@(_Z24sigmoidActivationForwardPfS_ii)
        /*0098*/ 	.word	0x00000000
.L_25:


//--------------------- .nv.compat                --------------------------
	.section	.nv.compat,"",@"SHT_CUDA_COMPAT_INFO"
	.align	4
        /*0000*/ 	.byte	0x02, 0x09, 0x00, 0x00, 0x02, 0x02, 0x01, 0x00, 0x02, 0x05, 0x05, 0x00, 0x03, 0x07, 0x01, 0x01
        /*0010*/ 	.byte	0x02, 0x03, 0x00, 0x00, 0x02, 0x06, 0x01, 0x00, 0x04, 0x0b, 0x08, 0x00, 0x09, 0x00, 0x00, 0x00
        /*0020*/ 	.byte	0x00, 0x00, 0x00, 0x00


//--------------------- .nv.info._Z13backpropogatePfS_S_S_S_S_S_S_iiiif --------------------------
	.section	.nv.info._Z13backpropogatePfS_S_S_S_S_S_S_iiiif,"",@"SHT_CUDA_INFO"
	.sectionflags	@""
	.align	4


	//----- nvinfo : EIATTR_CUDA_API_VERSION
	.align		4
        /*0000*/ 	.byte	0x04, 0x37
        /*0002*/ 	.short	(.L_27 - .L_26)
.L_26:
        /*0004*/ 	.word	0x00000082


	//----- nvinfo : EIATTR_KPARAM_INFO
	.align		4
.L_27:
        /*0008*/ 	.byte	0x04, 0x17
        /*000a*/ 	.short	(.L_29 - .L_28)
.L_28:
        /*000c*/ 	.word	0x00000000
        /*0010*/ 	.short	0x000c
        /*0012*/ 	.short	0x0050
        /*0014*/ 	.byte	0x00, 0xf0, 0x11, 0x00


	//----- nvinfo : EIATTR_KPARAM_INFO
	.align		4
.L_29:
        /*0018*/ 	.byte	0x04, 0x17
        /*001a*/ 	.short	(.L_31 - .L_30)
.L_30:
        /*001c*/ 	.word	0x00000000
        /*0020*/ 	.short	0x000b
        /*0022*/ 	.short	0x004c
        /*0024*/ 	.byte	0x00, 0xf0, 0x11, 0x00


	//----- nvinfo : EIATTR_KPARAM_INFO
	.align		4
.L_31:
        /*0028*/ 	.byte	0x04, 0x17
        /*002a*/ 	.short	(.L_33 - .L_32)
.L_32:
        /*002c*/ 	.word	0x00000000
        /*0030*/ 	.short	0x000a
        /*0032*/ 	.short	0x0048
        /*0034*/ 	.byte	0x00, 0xf0, 0x11, 0x00


	//----- nvinfo : EIATTR_KPARAM_INFO
	.align		4
.L_33:
        /*0038*/ 	.byte	0x04, 0x17
        /*003a*/ 	.short	(.L_35 - .L_34)
.L_34:
        /*003c*/ 	.word	0x00000000
        /*0040*/ 	.short	0x0009
        /*0042*/ 	.short	0x0044
        /*0044*/ 	.byte	0x00, 0xf0, 0x11, 0x00


	//----- nvinfo : EIATTR_KPARAM_INFO
	.align		4
.L_35:
        /*0048*/ 	.byte	0x04, 0x17
        /*004a*/ 	.short	(.L_37 - .L_36)
.L_36:
        /*004c*/ 	.word	0x00000000
        /*0050*/ 	.short	0x0008
        /*0052*/ 	.short	0x0040
        /*0054*/ 	.byte	0x00, 0xf0, 0x11, 0x00


	//----- nvinfo : EIATTR_KPARAM_INFO
	.align		4
.L_37:
        /*0058*/ 	.byte	0x04, 0x17
        /*005a*/ 	.short	(.L_39 - .L_38)
.L_38:
        /*005c*/ 	.word	0x00000000
        /*0060*/ 	.short	0x0007
        /*0062*/ 	.short	0x0038
        /*0064*/ 	.byte	0x00, 0xf5, 0x21, 0x00


	//----- nvinfo : EIATTR_KPARAM_INFO
	.align		4
.L_39:
        /*0068*/ 	.byte	0x04, 0x17
        /*006a*/ 	.short	(.L_41 - .L_40)
.L_40:
        /*006c*/ 	.word	0x00000000
        /*0070*/ 	.short	0x0006
        /*0072*/ 	.short	0x0030
        /*0074*/ 	.byte	0x00, 0xf5, 0x21, 0x00


	//----- nvinfo : EIATTR_KPARAM_INFO
	.align		4
.L_41:
        /*0078*/ 	.byte	0x04, 0x17
        /*007a*/ 	.short	(.L_43 - .L_42)
.L_42:
        /*007c*/ 	.word	0x00000000
        /*0080*/ 	.short	0x0005
        /*0082*/ 	.short	0x0028
        /*0084*/ 	.byte	0x00, 0xf5, 0x21, 0x00


	//----- nvinfo : EIATTR_KPARAM_INFO
	.align		4
.L_43:
        /*0088*/ 	.byte	0x04, 0x17
        /*008a*/ 	.short	(.L_45 - .L_44)
.L_44:
        /*008c*/ 	.word	0x00000000
        /*0090*/ 	.short	0x0004
        /*0092*/ 	.short	0x0020
        /*0094*/ 	.byte	0x00, 0xf5, 0x21, 0x00


	//----- nvinfo : EIATTR_KPARAM_INFO
	.align		4
.L_45:
        /*0098*/ 	.byte	0x04, 0x17
        /*009a*/ 	.short	(.L_47 - .L_46)
.L_46:
        /*009c*/ 	.word	0x00000000
        /*00a0*/ 	.short	0x0003
        /*00a2*/ 	.short	0x0018
        /*00a4*/ 	.byte	0x00, 0xf5, 0x21, 0x00


	//----- nvinfo : EIATTR_KPARAM_INFO
	.align		4
.L_47:
        /*00a8*/ 	.byte	0x04, 0x17
        /*00aa*/ 	.short	(.L_49 - .L_48)
.L_48:
        /*00ac*/ 	.word	0x00000000
        /*00b0*/ 	.short	0x0002
        /*00b2*/ 	.short	0x0010
        /*00b4*/ 	.byte	0x00, 0xf5, 0x21, 0x00


	//----- nvinfo : EIATTR_KPARAM_INFO
	.align		4
.L_49:
        /*00b8*/ 	.byte	0x04, 0x17
        /*00ba*/ 	.short	(.L_51 - .L_50)
.L_50:
        /*00bc*/ 	.word	0x00000000
        /*00c0*/ 	.short	0x0001
        /*00c2*/ 	.short	0x0008
        /*00c4*/ 	.byte	0x00, 0xf5, 0x21, 0x00


	//----- nvinfo : EIATTR_KPARAM_INFO
	.align		4
.L_51:
        /*00c8*/ 	.byte	0x04, 0x17
        /*00ca*/ 	.short	(.L_53 - .L_52)
.L_52:
        /*00cc*/ 	.word	0x00000000
        /*00d0*/ 	.short	0x0000
        /*00d2*/ 	.short	0x0000
        /*00d4*/ 	.byte	0x00, 0xf5, 0x21, 0x00


	//----- nvinfo : EIATTR_SPARSE_MMA_MASK
	.align		4
.L_53:
        /*00d8*/ 	.byte	0x03, 0x50
        /*00da*/ 	.short	0x0000


	//----- nvinfo : EIATTR_MAXREG_COUNT
	.align		4
        /*00dc*/ 	.byte	0x03, 0x1b
        /*00de*/ 	.short	0x00ff


	//----- nvinfo : EIATTR_MERCURY_ISA_VERSION
	.align		4
        /*00e0*/ 	.byte	0x03, 0x5f
        /*00e2*/ 	.short	0x0101


	//----- nvinfo : EIATTR_VRC_CTA_INIT_COUNT
	.align		4
        /*00e4*/ 	.byte	0x02, 0x4a
	.zero		1
	.zero		1


	//----- nvinfo : EIATTR_EXIT_INSTR_OFFSETS
	.align		4
        /*00e8*/ 	.byte	0x04, 0x1c
        /*00ea*/ 	.short	(.L_55 - .L_54)


	//   ....[0]....
.L_54:
        /*00ec*/ 	.word	0x00002730


	//   ....[1]....
        /*00f0*/ 	.word	0x000030f0


	//   ....[2]....
        /*00f4*/ 	.word	0x00003530


	//   ....[3]....
        /*00f8*/ 	.word	0x000037d0


	//   ....[4]....
        /*00fc*/ 	.word	0x00003970


	//   ....[5]....
        /*0100*/ 	.word	0x00003a50


	//----- nvinfo : EIATTR_CBANK_PARAM_SIZE
	.align		4
.L_55:
        /*0104*/ 	.byte	0x03, 0x19
        /*0106*/ 	.short	0x0054


	//----- nvinfo : EIATTR_PARAM_CBANK
	.align		4
        /*0108*/ 	.byte	0x04, 0x0a
        /*010a*/ 	.short	(.L_57 - .L_56)
	.align		4
.L_56:
        /*010c*/ 	.word	index@(.nv.constant0._Z13backpropogatePfS_S_S_S_S_S_S_iiiif)
        /*0110*/ 	.short	0x0380
        /*0112*/ 	.short	0x0054


	//----- nvinfo : EIATTR_SW_WAR
	.align		4
.L_57:
        /*0114*/ 	.byte	0x04, 0x36
        /*0116*/ 	.short	(.L_59 - .L_58)
.L_58:
        /*0118*/ 	.word	0x00000008
.L_59:


//--------------------- .nv.info._Z13forwardFeedP2PfS_S_S_S_S_S_iiiiS_ --------------------------
	.section	.nv.info._Z13forwardFeedP2PfS_S_S_S_S_S_iiiiS_,"",@"SHT_CUDA_INFO"
	.sectionflags	@""
	.align	4


	//----- nvinfo : EIATTR_CUDA_API_VERSION
	.align		4
        /*0000*/ 	.byte	0x04, 0x37
        /*0002*/ 	.short	(.L_61 - .L_60)
.L_60:
        /*0004*/ 	.word	0x00000082


	//----- nvinfo : EIATTR_KPARAM_INFO
	.align		4
.L_61:
        /*0008*/ 	.byte	0x04, 0x17
        /*000a*/ 	.short	(.L_63 - .L_62)
.L_62:
        /*000c*/ 	.word	0x00000000
        /*0010*/ 	.short	0x000b
        /*0012*/ 	.short	0x0048
        /*0014*/ 	.byte	0x00, 0xf5, 0x21, 0x00


	//----- nvinfo : EIATTR_KPARAM_INFO
	.align		4
.L_63:
        /*0018*/ 	.byte	0x04, 0x17
        /*001a*/ 	.short	(.L_65 - .L_64)
.L_64:
        /*001c*/ 	.word	0x00000000
        /*0020*/ 	.short	0x000a
        /*0022*/ 	.short	0x0044
        /*0024*/ 	.byte	0x00, 0xf0, 0x11, 0x00


	//----- nvinfo : EIATTR_KPARAM_INFO
	.align		4
.L_65:
        /*0028*/ 	.byte	0x04, 0x17
        /*002a*/ 	.short	(.L_67 - .L_66)
.L_66:
        /*002c*/ 	.word	0x00000000
        /*0030*/ 	.short	0x0009
        /*0032*/ 	.short	0x0040
        /*0034*/ 	.byte	0x00, 0xf0, 0x11, 0x00


	//----- nvinfo : EIATTR_KPARAM_INFO
	.align		4
.L_67:
        /*0038*/ 	.byte	0x04, 0x17
        /*003a*/ 	.short	(.L_69 - .L_68)
.L_68:
        /*003c*/ 	.word	0x00000000
        /*0040*/ 	.short	0x0008
        /*0042*/ 	.short	0x003c
        /*0044*/ 	.byte	0x00, 0xf0, 0x11, 0x00


	//----- nvinfo : EIATTR_KPARAM_INFO
	.align		4
.L_69:
        /*0048*/ 	.byte	0x04, 0x17
        /*004a*/ 	.short	(.L_71 - .L_70)
.L_70:
        /*004c*/ 	.word	0x00000000
        /*0050*/ 	.short	0x0007
        /*0052*/ 	.short	0x0038
        /*0054*/ 	.byte	0x00, 0xf0, 0x11, 0x00


	//----- nvinfo : EIATTR_KPARAM_INFO
	.align		4
.L_71:
        /*0058*/ 	.byte	0x04, 0x17
        /*005a*/ 	.short	(.L_73 - .L_72)
.L_72:
        /*005c*/ 	.word	0x00000000
        /*0060*/ 	.short	0x0006
        /*0062*/ 	.short	0x0030
        /*0064*/ 	.byte	0x00, 0xf5, 0x21, 0x00


	//----- nvinfo : EIATTR_KPARAM_INFO
	.align		4
.L_73:
        /*0068*/ 	.byte	0x04, 0x17
        /*006a*/ 	.short	(.L_75 - .L_74)
.L_74:
        /*006c*/ 	.word	0x00000000
        /*0070*/ 	.short	0x0005
        /*0072*/ 	.short	0x0028
        /*0074*/ 	.byte	0x00, 0xf5, 0x21, 0x00


	//----- nvinfo : EIATTR_KPARAM_INFO
	.align		4
.L_75:
        /*0078*/ 	.byte	0x04, 0x17
        /*007a*/ 	.short	(.L_77 - .L_76)
.L_76:
        /*007c*/ 	.word	0x00000000
        /*0080*/ 	.short	0x0004
        /*0082*/ 	.short	0x0020
        /*0084*/ 	.byte	0x00, 0xf5, 0x21, 0x00


	//----- nvinfo : EIATTR_KPARAM_INFO
	.align		4
.L_77:
        /*0088*/ 	.byte	0x04, 0x17
        /*008a*/ 	.short	(.L_79 - .L_78)
.L_78:
        /*008c*/ 	.word	0x00000000
        /*0090*/ 	.short	0x0003
        /*0092*/ 	.short	0x0018
        /*0094*/ 	.byte	0x00, 0xf5, 0x21, 0x00


	//----- nvinfo : EIATTR_KPARAM_INFO
	.align		4
.L_79:
        /*0098*/ 	.byte	0x04, 0x17
        /*009a*/ 	.short	(.L_81 - .L_80)
.L_80:
        /*009c*/ 	.word	0x00000000
        /*00a0*/ 	.short	0x0002
        /*00a2*/ 	.short	0x0010
        /*00a4*/ 	.byte	0x00, 0xf5, 0x21, 0x00


	//----- nvinfo : EIATTR_KPARAM_INFO
	.align		4
.L_81:
        /*00a8*/ 	.byte	0x04, 0x17
        /*00aa*/ 	.short	(.L_83 - .L_82)
.L_82:
        /*00ac*/ 	.word	0x00000000
        /*00b0*/ 	.short	0x0001
        /*00b2*/ 	.short	0x0008
        /*00b4*/ 	.byte	0x00, 0xf5, 0x21, 0x00


	//----- nvinfo : EIATTR_KPARAM_INFO
	.align		4
.L_83:
        /*00b8*/ 	.byte	0x04, 0x17
        /*00ba*/ 	.short	(.L_85 - .L_84)
.L_84:
        /*00bc*/ 	.word	0x00000000
        /*00c0*/ 	.short	0x0000
        /*00c2*/ 	.short	0x0000
        /*00c4*/ 	.byte	0x00, 0xf5, 0x21, 0x00


	//----- nvinfo : EIATTR_SPARSE_MMA_MASK
	.align		4
.L_85:
        /*00c8*/ 	.byte	0x03, 0x50
        /*00ca*/ 	.short	0x0000


	//----- nvinfo : EIATTR_MAXREG_COUNT
	.align		4
        /*00cc*/ 	.byte	0x03, 0x1b
        /*00ce*/ 	.short	0x00ff


	//----- nvinfo : EIATTR_MERCURY_ISA_VERSION
	.align		4
        /*00d0*/ 	.byte	0x03, 0x5f
        /*00d2*/ 	.short	0x0101


	//----- nvinfo : EIATTR_VRC_CTA_INIT_COUNT
	.align		4
        /*00d4*/ 	.byte	0x02, 0x4a
	.zero		1
	.zero		1


	//----- nvinfo : EIATTR_EXIT_INSTR_OFFSETS
	.align		4
        /*00d8*/ 	.byte	0x04, 0x1c
        /*00da*/ 	.short	(.L_87 - .L_86)


	//   ....[0]....
.L_86:
        /*00dc*/ 	.word	0x00000030


	//   ....[1]....
        /*00e0*/ 	.word	0x00000f60


	//   ....[2]....
        /*00e4*/ 	.word	0x00001370


	//   ....[3]....
        /*00e8*/ 	.word	0x00001590


	//   ....[4]....
        /*00ec*/ 	.word	0x000016f0


	//   ....[5]....
        /*00f0*/ 	.word	0x000017c0


	//----- nvinfo : EIATTR_CBANK_PARAM_SIZE
	.align		4
.L_87:
        /*00f4*/ 	.byte	0x03, 0x19
        /*00f6*/ 	.short	0x0050


	//----- nvinfo : EIATTR_PARAM_CBANK
	.align		4
        /*00f8*/ 	.byte	0x04, 0x0a
        /*00fa*/ 	.short	(.L_89 - .L_88)
	.align		4
.L_88:
        /*00fc*/ 	.word	index@(.nv.constant0._Z13forwardFeedP2PfS_S_S_S_S_S_iiiiS_)
        /*0100*/ 	.short	0x0380
        /*0102*/ 	.short	0x0050


	//----- nvinfo : EIATTR_SW_WAR
	.align		4
.L_89:
        /*0104*/ 	.byte	0x04, 0x36
        /*0106*/ 	.short	(.L_91 - .L_90)
.L_90:
        /*0108*/ 	.word	0x00000008
.L_91:


//--------------------- .nv.info._Z13forwardFeedP1PfS_S_S_S_S_S_iiiiS_ --------------------------
	.section	.nv.info._Z13forwardFeedP1PfS_S_S_S_S_S_iiiiS_,"",@"SHT_CUDA_INFO"
	.sectionflags	@""
	.align	4


	//----- nvinfo : EIATTR_CUDA_API_VERSION
	.align		4
        /*0000*/ 	.byte	0x04, 0x37
        /*0002*/ 	.short	(.L_93 - .L_92)
.L_92:
        /*0004*/ 	.word	0x00000082


	//----- nvinfo : EIATTR_KPARAM_INFO
	.align		4
.L_93:
        /*0008*/ 	.byte	0x04, 0x17
        /*000a*/ 	.short	(.L_95 - .L_94)
.L_94:
        /*000c*/ 	.word	0x00000000
        /*0010*/ 	.short	0x000b
        /*0012*/ 	.short	0x0048
        /*0014*/ 	.byte	0x00, 0xf5, 0x21, 0x00


	//----- nvinfo : EIATTR_KPARAM_INFO
	.align		4
.L_95:
        /*0018*/ 	.byte	0x04, 0x17
        /*001a*/ 	.short	(.L_97 - .L_96)
.L_96:
        /*001c*/ 	.word	0x00000000
        /*0020*/ 	.short	0x000a
        /*0022*/ 	.short	0x0044
        /*0024*/ 	.byte	0x00, 0xf0, 0x11, 0x00


	//----- nvinfo : EIATTR_KPARAM_INFO
	.align		4
.L_97:
        /*0028*/ 	.byte	0x04, 0x17
        /*002a*/ 	.short	(.L_99 - .L_98)
.L_98:
        /*002c*/ 	.word	0x00000000
        /*0030*/ 	.short	0x0009
        /*0032*/ 	.short	0x0040
        /*0034*/ 	.byte	0x00, 0xf0, 0x11, 0x00


	//----- nvinfo : EIATTR_KPARAM_INFO
	.align		4
.L_99:
        /*0038*/ 	.byte	0x04, 0x17
        /*003a*/ 	.short	(.L_101 - .L_100)
.L_100:
        /*003c*/ 	.word	0x00000000
        /*0040*/ 	.short	0x0008
        /*0042*/ 	.short	0x003c
        /*0044*/ 	.byte	0x00, 0xf0, 0x11, 0x00


	//----- nvinfo : EIATTR_KPARAM_INFO
	.align		4
.L_101:
        /*0048*/ 	.byte	0x04, 0x17
        /*004a*/ 	.short	(.L_103 - .L_102)
.L_102:
        /*004c*/ 	.word	0x00000000
        /*0050*/ 	.short	0x0007
        /*0052*/ 	.short	0x0038
        /*0054*/ 	.byte	0x00, 0xf0, 0x11, 0x00


	//----- nvinfo : EIATTR_KPARAM_INFO
	.align		4
.L_103:
        /*0058*/ 	.byte	0x04, 0x17
        /*005a*/ 	.short	(.L_105 - .L_104)
.L_104:
        /*005c*/ 	.word	0x00000000
        /*0060*/ 	.short	0x0006
        /*0062*/ 	.short	0x0030
        /*0064*/ 	.byte	0x00, 0xf5, 0x21, 0x00


	//----- nvinfo : EIATTR_KPARAM_INFO
	.align		4
.L_105:
        /*0068*/ 	.byte	0x04, 0x17
        /*006a*/ 	.short	(.L_107 - .L_106)
.L_106:
        /*006c*/ 	.word	0x00000000
        /*0070*/ 	.short	0x0005
        /*0072*/ 	.short	0x0028
        /*0074*/ 	.byte	0x00, 0xf5, 0x21, 0x00


	//----- nvinfo : EIATTR_KPARAM_INFO
	.align		4
.L_107:
        /*0078*/ 	.byte	0x04, 0x17
        /*007a*/ 	.short	(.L_109 - .L_108)
.L_108:
        /*007c*/ 	.word	0x00000000
        /*0080*/ 	.short	0x0004
        /*0082*/ 	.short	0x0020
        /*0084*/ 	.byte	0x00, 0xf5, 0x21, 0x00


	//----- nvinfo : EIATTR_KPARAM_INFO
	.align		4
.L_109:
        /*0088*/ 	.byte	0x04, 0x17
        /*008a*/ 	.short	(.L_111 - .L_110)
.L_110:
        /*008c*/ 	.word	0x00000000
        /*0090*/ 	.short	0x0003
        /*0092*/ 	.short	0x0018
        /*0094*/ 	.byte	0x00, 0xf5, 0x21, 0x00


	//----- nvinfo : EIATTR_KPARAM_INFO
	.align		4
.L_111:
        /*0098*/ 	.byte	0x04, 0x17
        /*009a*/ 	.short	(.L_113 - .L_112)
.L_112:
        /*009c*/ 	.word	0x00000000
        /*00a0*/ 	.short	0x0002
        /*00a2*/ 	.short	0x0010
        /*00a4*/ 	.byte	0x00, 0xf5, 0x21, 0x00


	//----- nvinfo : EIATTR_KPARAM_INFO
	.align		4
.L_113:
        /*00a8*/ 	.byte	0x04, 0x17
        /*00aa*/ 	.short	(.L_115 - .L_114)
.L_114:
        /*00ac*/ 	.word	0x00000000
        /*00b0*/ 	.short	0x0001
        /*00b2*/ 	.short	0x0008
        /*00b4*/ 	.byte	0x00, 0xf5, 0x21, 0x00


	//----- nvinfo : EIATTR_KPARAM_INFO
	.align		4
.L_115:
        /*00b8*/ 	.byte	0x04, 0x17
        /*00ba*/ 	.short	(.L_117 - .L_116)
.L_116:
        /*00bc*/ 	.word	0x00000000
        /*00c0*/ 	.short	0x0000
        /*00c2*/ 	.short	0x0000
        /*00c4*/ 	.byte	0x00, 0xf5, 0x21, 0x00


	//----- nvinfo : EIATTR_SPARSE_MMA_MASK
	.align		4
.L_117:
        /*00c8*/ 	.byte	0x03, 0x50
        /*00ca*/ 	.short	0x0000


	//----- nvinfo : EIATTR_MAXREG_COUNT
	.align		4
        /*00cc*/ 	.byte	0x03, 0x1b
        /*00ce*/ 	.short	0x00ff


	//----- nvinfo : EIATTR_MERCURY_ISA_VERSION
	.align		4
        /*00d0*/ 	.byte	0x03, 0x5f
        /*00d2*/ 	.short	0x0101


	//----- nvinfo : EIATTR_VRC_CTA_INIT_COUNT
	.align		4
        /*00d4*/ 	.byte	0x02, 0x4a
	.zero		1
	.zero		1


	//----- nvinfo : EIATTR_EXIT_INSTR_OFFSETS
	.align		4
        /*00d8*/ 	.byte	0x04, 0x1c
        /*00da*/ 	.short	(.L_119 - .L_118)


	//   ....[0]....
.L_118:
        /*00dc*/ 	.word	0x00000030


	//   ....[1]....
        /*00e0*/ 	.word	0x00000930


	//   ....[2]....
        /*00e4*/ 	.word	0x00000d30


	//   ....[3]....
        /*00e8*/ 	.word	0x00000f50


	//   ....[4]....
        /*00ec*/ 	.word	0x000010b0


	//   ....[5]....
        /*00f0*/ 	.word	0x00001180


	//----- nvinfo : EIATTR_CBANK_PARAM_SIZE
	.align		4
.L_119:
        /*00f4*/ 	.byte	0x03, 0x19
        /*00f6*/ 	.short	0x0050


	//----- nvinfo : EIATTR_PARAM_CBANK
	.align		4
        /*00f8*/ 	.byte	0x04, 0x0a
        /*00fa*/ 	.short	(.L_121 - .L_120)
	.align		4
.L_120:
        /*00fc*/ 	.word	index@(.nv.constant0._Z13forwardFeedP1PfS_S_S_S_S_S_iiiiS_)
        /*0100*/ 	.short	0x0380
        /*0102*/ 	.short	0x0050


	//----- nvinfo : EIATTR_SW_WAR
	.align		4
.L_121:
        /*0104*/ 	.byte	0x04, 0x36
        /*0106*/ 	.short	(.L_123 - .L_122)
.L_122:
        /*0108*/ 	.word	0x00000008
.L_123:


//--------------------- .nv.info._Z24sigmoidActivationForwardPfS_ii --------------------------
	.section	.nv.info._Z24sigmoidActivationForwardPfS_ii,"",@"SHT_CUDA_INFO"
	.sectionflags	@""
	.align	4


	//----- nvinfo : EIATTR_CUDA_API_VERSION
	.align		4
        /*0000*/ 	.byte	0x04, 0x37
        /*0002*/ 	.short	(.L_125 - .L_124)
.L_124:
        /*0004*/ 	.word	0x00000082


	//----- nvinfo : EIATTR_KPARAM_INFO
	.align		4
.L_125:
        /*0008*/ 	.byte	0x04, 0x17
        /*000a*/ 	.short	(.L_127 - .L_126)
.L_126:
        /*000c*/ 	.word	0x00000000
        /*0010*/ 	.short	0x0003
        /*0012*/ 	.short	0x0014
        /*0014*/ 	.byte	0x00, 0xf0, 0x11, 0x00


	//----- nvinfo : EIATTR_KPARAM_INFO
	.align		4
.L_127:
        /*0018*/ 	.byte	0x04, 0x17
        /*001a*/ 	.short	(.L_129 - .L_128)
.L_128:
        /*001c*/ 	.word	0x00000000
        /*0020*/ 	.short	0x0002
        /*0022*/ 	.short	0x0010
        /*0024*/ 	.byte	0x00, 0xf0, 0x11, 0x00


	//----- nvinfo : EIATTR_KPARAM_INFO
	.align		4
.L_129:
        /*0028*/ 	.byte	0x04, 0x17
        /*002a*/ 	.short	(.L_131 - .L_130)
.L_130:
        /*002c*/ 	.word	0x00000000
        /*0030*/ 	.short	0x0001
        /*0032*/ 	.short	0x0008
        /*0034*/ 	.byte	0x00, 0xf5, 0x21, 0x00


	//----- nvinfo : EIATTR_KPARAM_INFO
	.align		4
.L_131:
        /*0038*/ 	.byte	0x04, 0x17
        /*003a*/ 	.short	(.L_133 - .L_132)
.L_132:
        /*003c*/ 	.word	0x00000000
        /*0040*/ 	.short	0x0000
        /*0042*/ 	.short	0x0000
        /*0044*/ 	.byte	0x00, 0xf5, 0x21, 0x00


	//----- nvinfo : EIATTR_SPARSE_MMA_MASK
	.align		4
.L_133:
        /*0048*/ 	.byte	0x03, 0x50
        /*004a*/ 	.short	0x0000


	//----- nvinfo : EIATTR_MAXREG_COUNT
	.align		4
        /*004c*/ 	.byte	0x03, 0x1b
        /*004e*/ 	.short	0x00ff


	//----- nvinfo : EIATTR_MERCURY_ISA_VERSION
	.align		4
        /*0050*/ 	.byte	0x03, 0x5f
        /*0052*/ 	.short	0x0101


	//----- nvinfo : EIATTR_VRC_CTA_INIT_COUNT
	.align		4
        /*0054*/ 	.byte	0x02, 0x4a
	.zero		1
	.zero		1


	//----- nvinfo : EIATTR_EXIT_INSTR_OFFSETS
	.align		4
        /*0058*/ 	.byte	0x04, 0x1c
        /*005a*/ 	.short	(.L_135 - .L_134)


	//   ....[0]....
.L_134:
        /*005c*/ 	.word	0x00000080


	//   ....[1]....
        /*0060*/ 	.word	0x00000270


	//----- nvinfo : EIATTR_CRS_STACK_SIZE
	.align		4
.L_135:
        /*0064*/ 	.byte	0x04, 0x1e
        /*0066*/ 	.short	(.L_137 - .L_136)
.L_136:
        /*0068*/ 	.word	0x00000000


	//----- nvinfo : EIATTR_CBANK_PARAM_SIZE
	.align		4
.L_137:
        /*006c*/ 	.byte	0x03, 0x19
        /*006e*/ 	.short	0x0018


	//----- nvinfo : EIATTR_PARAM_CBANK
	.align		4
        /*0070*/ 	.byte	0x04, 0x0a
        /*0072*/ 	.short	(.L_139 - .L_138)
	.align		4
.L_138:
        /*0074*/ 	.word	index@(.nv.constant0._Z24sigmoidActivationForwardPfS_ii)
        /*0078*/ 	.short	0x0380
        /*007a*/ 	.short	0x0018


	//----- nvinfo : EIATTR_SW_WAR
	.align		4
.L_139:
        /*007c*/ 	.byte	0x04, 0x36
        /*007e*/ 	.short	(.L_141 - .L_140)
.L_140:
        /*0080*/ 	.word	0x00000008
.L_141:


//--------------------- .nv.callgraph             --------------------------
	.section	.nv.callgraph,"",@"SHT_CUDA_CALLGRAPH"
	.align	4
	.sectionentsize	8
	.align		4
        /*0000*/ 	.word	0x00000000
	.align		4
        /*0004*/ 	.word	0xffffffff
	.align		4
        /*0008*/ 	.word	0x00000000
	.align		4
        /*000c*/ 	.word	0xfffffffe
	.align		4
        /*0010*/ 	.word	0x00000000
	.align		4
        /*0014*/ 	.word	0xfffffffd
	.align		4
        /*0018*/ 	.word	0x00000000
	.align		4
        /*001c*/ 	.word	0xfffffffc


//--------------------- .text._Z13backpropogatePfS_S_S_S_S_S_S_iiiif --------------------------
	.section	.text._Z13backpropogatePfS_S_S_S_S_S_S_iiiif,"ax",@progbits
	.align	128
        .global         _Z13backpropogatePfS_S_S_S_S_S_S_iiiif
        .type           _Z13backpropogatePfS_S_S_S_S_S_S_iiiif,@function
        .size           _Z13backpropogatePfS_S_S_S_S_S_S_iiiif,(.L_x_71 - _Z13backpropogatePfS_S_S_S_S_S_S_iiiif)
        .other          _Z13backpropogatePfS_S_S_S_S_S_S_iiiif,@"STO_CUDA_ENTRY STV_DEFAULT"
_Z13backpropogatePfS_S_S_S_S_S_S_iiiif:
.text._Z13backpropogatePfS_S_S_S_S_S_S_iiiif:
[----:B------:R-:W0:Y:S08]  /*0000*/  LDC R1, c[0x0][0x37c] ;  /* 0x0000df00ff017b82 */ /* 0x000e300000000800 */
[----:B------:R-:W1:Y:S01]  /*0010*/  LDC R9, c[0x0][0x3c8] ;  /* 0x0000f200ff097b82 */ /* 0x000e620000000800 */
[----:B------:R-:W2:Y:S01]  /*0020*/  LDCU.64 UR6, c[0x0][0x358] ;  /* 0x00006b00ff0677ac */ /* 0x000ea20008000a00 */
[----:B0-----:R-:W-:Y:S01]  /*0030*/  IADD3 R1, PT, PT, R1, -0x10, RZ ;  /* 0xfffffff001017810 */ /* 0x001fe20007ffe0ff */
[----:B------:R-:W0:Y:S01]  /*0040*/  LDCU UR5, c[0x0][0x3c0] ;  /* 0x00007800ff0577ac */ /* 0x000e220008000800 */
[----:B-1----:R-:W-:-:S02]  /*0050*/  ISETP.GE.AND P0, PT, R9, 0x1, PT ;  /* 0x000000010900780c */ /* 0x002fc40003f06270 */
[----:B------:R-:W-:-:S11]  /*0060*/  IADD3 R5, PT, PT, R9, -0x1, RZ ;  /* 0xffffffff09057810 */ /* 0x000fd60007ffe0ff */
[----:B------:R-:W1:Y:S08]  /*0070*/  @P0 LDC R4, c[0x0][0x3cc] ;  /* 0x0000f300ff040b82 */ /* 0x000e700000000800 */
[----:B------:R-:W3:Y:S08]  /*0080*/  @P0 LDC.64 R2, c[0x0][0x398] ;  /* 0x0000e600ff020b82 */ /* 0x000ef00000000a00 */
[----:B------:R-:W4:Y:S01]  /*0090*/  @P0 LDC.64 R10, c[0x0][0x3a8] ;  /* 0x0000ea00ff0a0b82 */ /* 0x000f220000000a00 */
[----:B-1----:R-:W-:-:S05]  /*00a0*/  @P0 IMAD R4, R9, R4, RZ ;  /* 0x0000000409040224 */ /* 0x002fca00078e02ff */
[----:B------:R-:W-:Y:S01]  /*00b0*/  @P0 IADD3 R6, P1, PT, R4, R9, RZ ;  /* 0x0000000904060210 */ /* 0x000fe20007f3e0ff */
[----:B---3--:R-:W-:-:S03]  /*00c0*/  @P0 IMAD.WIDE.U32 R2, R5, 0x4, R2 ;  /* 0x0000000405020825 */ /* 0x008fc600078e0002 */
[----:B------:R-:W-:-:S03]  /*00d0*/  @P0 LEA.HI.X.SX32 R5, R4, RZ, 0x1, P1 ;  /* 0x000000ff04050211 */ /* 0x000fc600008f0eff */
[----:B--2---:R-:W2:Y:S01]  /*00e0*/  @P0 LDG.E R3, desc[UR6][R2.64] ;  /* 0x0000000602030981 */ /* 0x004ea2000c1e1900 */
[----:B----4-:R-:W-:-:S04]  /*00f0*/  @P0 LEA R4, P1, R6, R10, 0x2 ;  /* 0x0000000a06040211 */ /* 0x010fc800078210ff */
[----:B------:R-:W-:-:S05]  /*0100*/  @P0 LEA.HI.X R5, R6, R11, R5, 0x2, P1 ;  /* 0x0000000b06050211 */ /* 0x000fca00008f1405 */
[----:B------:R-:W3:Y:S01]  /*0110*/  @P0 LDG.E R4, desc[UR6][R4.64+-0x4] ;  /* 0xfffffc0604040981 */ /* 0x000ee2000c1e1900 */
[----:B0-----:R-:W-:Y:S01]  /*0120*/  UISETP.GE.AND UP0, UPT, UR5, 0x1, UPT ;  /* 0x000000010500788c */ /* 0x001fe2000bf06270 */
[----:B--2---:R-:W-:-:S04]  /*0130*/  @P0 FADD R6, -R3, 1 ;  /* 0x3f80000003060421 */ /* 0x004fc80000000100 */
[----:B------:R-:W-:Y:S01]  /*0140*/  @P0 FMUL R7, R3, R6 ;  /* 0x0000000603070220 */ /* 0x000fe20000400000 */
[----:B---3--:R-:W-:-:S04]  /*0150*/  @P0 FADD R6, R4, -R3 ;  /* 0x8000000304060221 */ /* 0x008fc80000000000 */
[----:B------:R-:W-:Y:S01]  /*0160*/  @P0 FMUL R0, R6, R7 ;  /* 0x0000000706000220 */ /* 0x000fe20000400000 */
[----:B------:R-:W-:Y:S06]  /*0170*/  BRA.U !UP0, `(.L_x_0) ;  /* 0x0000001108d87547 */ /* 0x000fec000b800000 */
[----:B------:R-:W-:Y:S05]  /*0180*/  @!P0 BRA `(.L_x_1) ;  /* 0x0000000800208947 */ /* 0x000fea0003800000 */
[----:B------:R-:W-:Y:S01]  /*0190*/  HFMA2 R6, -RZ, RZ, 0, 0 ;  /* 0x00000000ff067431 */ /* 0x000fe200000001ff */
[C---:B------:R-:W-:Y:S02]  /*01a0*/  LOP3.LUT R12, R9.reuse, 0xf, RZ, 0xc0, !PT ;  /* 0x0000000f090c7812 */ /* 0x040fe400078ec0ff */
[C---:B------:R-:W-:Y:S02]  /*01b0*/  LOP3.LUT R14, R9.reuse, 0x7, RZ, 0xc0, !PT ;  /* 0x00000007090e7812 */ /* 0x040fe400078ec0ff */
[C---:B------:R-:W-:Y:S02]  /*01c0*/  LOP3.LUT R4, R9.reuse, 0x7ffffff0, RZ, 0xc0, !PT ;  /* 0x7ffffff009047812 */ /* 0x040fe400078ec0ff */
[----:B------:R-:W-:-:S07]  /*01d0*/  LOP3.LUT R5, R9, 0x3, RZ, 0xc0, !PT ;  /* 0x0000000309057812 */ /* 0x000fce00078ec0ff */
.L_x_7:
[----:B------:R-:W0:Y:S01]  /*01e0*/  LDCU UR4, c[0x0][0x3c8] ;  /* 0x00007900ff0477ac */ /* 0x000e220008000800 */
[----:B------:R-:W-:Y:S02]  /*01f0*/  MOV R7, RZ ;  /* 0x000000ff00077202 */ /* 0x000fe40000000f00 */
[----:B------:R-:W-:Y:S01]  /*0200*/  MOV R3, RZ ;  /* 0x000000ff00037202 */ /* 0x000fe20000000f00 */
[----:B0-----:R-:W-:-:S04]  /*0210*/  UIADD3 UR4, UPT, UPT, UR4, -0x1, URZ ;  /* 0xffffffff04047890 */ /* 0x001fc8000fffe0ff */
[----:B------:R-:W-:-:S09]  /*0220*/  UISETP.GE.U32.AND UP0, UPT, UR4, 0xf, UPT ;  /* 0x0000000f0400788c */ /* 0x000fd2000bf06070 */
[----:B------:R-:W-:Y:S05]  /*0230*/  BRA.U !UP0, `(.L_x_2) ;  /* 0x0000000108a47547 */ /* 0x000fea000b800000 */
[----:B------:R-:W-:Y:S01]  /*0240*/  MOV R7, RZ ;  /* 0x000000ff00077202 */ /* 0x000fe20000000f00 */
[----:B------:R-:W-:-:S06]  /*0250*/  UMOV UR4, URZ ;  /* 0x000000ff00047c82 */ /* 0x000fcc0008000000 */
.L_x_3:
[----:B------:R-:W0:Y:S01]  /*0260*/  LDC.64 R2, c[0x0][0x3a0] ;  /* 0x0000e800ff027b82 */ /* 0x000e220000000a00 */
[----:B------:R-:W-:-:S05]  /*0270*/  IADD3 R9, PT, PT, R6, UR4, RZ ;  /* 0x0000000406097c10 */ /* 0x000fca000fffe0ff */
[----:B0-----:R-:W-:-:S05]  /*0280*/  IMAD.WIDE.U32 R2, R9, 0x4, R2 ;  /* 0x0000000409027825 */ /* 0x001fca00078e0002 */
[----:B------:R-:W2:Y:S04]  /*0290*/  LDG.E R10, desc[UR6][R2.64] ;  /* 0x00000006020a7981 */ /* 0x000ea8000c1e1900 */
[----:B------:R-:W3:Y:S04]  /*02a0*/  LDG.E R16, desc[UR6][R2.64+0x4] ;  /* 0x0000040602107981 */ /* 0x000ee8000c1e1900 */
[----:B------:R-:W4:Y:S04]  /*02b0*/  LDG.E R18, desc[UR6][R2.64+0x8] ;  /* 0x0000080602127981 */ /* 0x000f28000c1e1900 */
[----:B------:R-:W5:Y:S04]  /*02c0*/  LDG.E R20, desc[UR6][R2.64+0xc] ;  /* 0x00000c0602147981 */ /* 0x000f68000c1e1900 */
        /* <DEDUP_REMOVED lines=11> */
[----:B------:R-:W5:Y:S01]  /*0380*/  LDG.E R8, desc[UR6][R2.64+0x3c] ;  /* 0x00003c0602087981 */ /* 0x000f62000c1e1900 */
[----:B------:R-:W-:-:S06]  /*0390*/  UIADD3 UR4, UPT, UPT, UR4, 0x10, URZ ;  /* 0x0000001004047890 */ /* 0x000fcc000fffe0ff */
[----:B------:R-:W-:Y:S01]  /*03a0*/  ISETP.NE.AND P0, PT, R4, UR4, PT ;  /* 0x0000000404007c0c */ /* 0x000fe2000bf05270 */
[----:B--2---:R-:W-:-:S04]  /*03b0*/  FFMA R7, R0, R10, R7 ;  /* 0x0000000a00077223 */ /* 0x004fc80000000007 */
[----:B---3--:R-:W-:-:S04]  /*03c0*/  FFMA R7, R0, R16, R7 ;  /* 0x0000001000077223 */ /* 0x008fc80000000007 */
[----:B----4-:R-:W-:-:S04]  /*03d0*/  FFMA R7, R0, R18, R7 ;  /* 0x0000001200077223 */ /* 0x010fc80000000007 */
[----:B-----5:R-:W-:-:S04]  /*03e0*/  FFMA R20, R0, R20, R7 ;  /* 0x0000001400147223 */ /* 0x020fc80000000007 */
[----:B------:R-:W-:-:S04]  /*03f0*/  FFMA R20, R0, R29, R20 ;  /* 0x0000001d00147223 */ /* 0x000fc80000000014 */
        /* <DEDUP_REMOVED lines=10> */
[----:B------:R-:W-:Y:S01]  /*04a0*/  FFMA R7, R0, R8, R9 ;  /* 0x0000000800077223 */ /* 0x000fe20000000009 */
[----:B------:R-:W-:Y:S06]  /*04b0*/  @P0 BRA `(.L_x_3) ;  /* 0xfffffffc00680947 */ /* 0x000fec000383ffff */
[----:B------:R-:W-:-:S07]  /*04c0*/  MOV R3, R4 ;  /* 0x0000000400037202 */ /* 0x000fce0000000f00 */
.L_x_2:
[----:B------:R-:W-:-:S13]  /*04d0*/  ISETP.NE.AND P0, PT, R12, RZ, PT ;  /* 0x000000ff0c00720c */ /* 0x000fda0003f05270 */
[----:B------:R-:W-:Y:S05]  /*04e0*/  @!P0 BRA `(.L_x_4) ;  /* 0x0000000400148947 */ /* 0x000fea0003800000 */
[----:B------:R-:W-:Y:S02]  /*04f0*/  IADD3 R2, PT, PT, R12, -0x1, RZ ;  /* 0xffffffff0c027810 */ /* 0x000fe40007ffe0ff */
[----:B------:R-:W-:Y:S02]  /*0500*/  ISETP.NE.AND P0, PT, R14, RZ, PT ;  /* 0x000000ff0e00720c */ /* 0x000fe40003f05270 */
[----:B------:R-:W-:-:S13]  /*0510*/  ISETP.GE.U32.AND P1, PT, R2, 0x7, PT ;  /* 0x000000070200780c */ /* 0x000fda0003f26070 */
[----:B------:R-:W-:Y:S05]  /*0520*/  @!P1 BRA `(.L_x_5) ;  /* 0x0000000000649947 */ /* 0x000fea0003800000 */
[----:B------:R-:W0:Y:S01]  /*0530*/  LDC.64 R10, c[0x0][0x3a0] ;  /* 0x0000e800ff0a7b82 */ /* 0x000e220000000a00 */
[CC--:B------:R-:W-:Y:S02]  /*0540*/  IADD3 R13, PT, PT, R3.reuse, R6.reuse, RZ ;  /* 0x00000006030d7210 */ /* 0x0c0fe40007ffe0ff */
[----:B------:R-:W-:-:S04]  /*0550*/  IADD3 R2, P1, PT, R3, R6, RZ ;  /* 0x0000000603027210 */ /* 0x000fc80007f3e0ff */
[----:B------:R-:W-:Y:S01]  /*0560*/  IADD3.X R15, PT, PT, RZ, RZ, RZ, P1, !PT ;  /* 0x000000ffff0f7210 */ /* 0x000fe20000ffe4ff */
[----:B------:R-:W1:Y:S01]  /*0570*/  LDC.64 R8, c[0x0][0x3a0] ;  /* 0x0000e800ff087b82 */ /* 0x000e620000000a00 */
[----:B0-----:R-:W-:-:S06]  /*0580*/  IMAD.WIDE.U32 R10, R13, 0x4, R10 ;  /* 0x000000040d0a7825 */ /* 0x001fcc00078e000a */
[----:B------:R-:W2:Y:S01]  /*0590*/  LDG.E R10, desc[UR6][R10.64] ;  /* 0x000000060a0a7981 */ /* 0x000ea2000c1e1900 */
[----:B-1----:R-:W-:-:S04]  /*05a0*/  LEA R8, P1, R2, R8, 0x2 ;  /* 0x0000000802087211 */ /* 0x002fc800078210ff */
[----:B------:R-:W-:-:S05]  /*05b0*/  LEA.HI.X R9, R2, R9, R15, 0x2, P1 ;  /* 0x0000000902097211 */ /* 0x000fca00008f140f */
[----:B------:R-:W3:Y:S04]  /*05c0*/  LDG.E R2, desc[UR6][R8.64+0x4] ;  /* 0x0000040608027981 */ /* 0x000ee8000c1e1900 */
[----:B------:R-:W4:Y:S04]  /*05d0*/  LDG.E R16, desc[UR6][R8.64+0x8] ;  /* 0x0000080608107981 */ /* 0x000f28000c1e1900 */
[----:B------:R-:W5:Y:S04]  /*05e0*/  LDG.E R18, desc[UR6][R8.64+0xc] ;  /* 0x00000c0608127981 */ /* 0x000f68000c1e1900 */
[----:B------:R-:W5:Y:S04]  /*05f0*/  LDG.E R20, desc[UR6][R8.64+0x10] ;  /* 0x0000100608147981 */ /* 0x000f68000c1e1900 */
[----:B------:R-:W5:Y:S04]  /*0600*/  LDG.E R22, desc[UR6][R8.64+0x14] ;  /* 0x0000140608167981 */ /* 0x000f68000c1e1900 */
[----:B------:R-:W5:Y:S04]  /*0610*/  LDG.E R24, desc[UR6][R8.64+0x18] ;  /* 0x0000180608187981 */ /* 0x000f68000c1e1900 */
[----:B------:R-:W5:Y:S01]  /*0620*/  LDG.E R26, desc[UR6][R8.64+0x1c] ;  /* 0x00001c06081a7981 */ /* 0x000f62000c1e1900 */
[----:B------:R-:W-:Y:S01]  /*0630*/  IADD3 R3, PT, PT, R3, 0x8, RZ ;  /* 0x0000000803037810 */ /* 0x000fe20007ffe0ff */
[----:B--2---:R-:W-:-:S04]  /*0640*/  FFMA R7, R0, R10, R7 ;  /* 0x0000000a00077223 */ /* 0x004fc80000000007 */
[----:B---3--:R-:W-:-:S04]  /*0650*/  FFMA R7, R0, R2, R7 ;  /* 0x0000000200077223 */ /* 0x008fc80000000007 */
[----:B----4-:R-:W-:-:S04]  /*0660*/  FFMA R7, R0, R16, R7 ;  /* 0x0000001000077223 */ /* 0x010fc80000000007 */
[----:B-----5:R-:W-:-:S04]  /*0670*/  FFMA R7, R0, R18, R7 ;  /* 0x0000001200077223 */ /* 0x020fc80000000007 */
[----:B------:R-:W-:-:S04]  /*0680*/  FFMA R7, R0, R20, R7 ;  /* 0x0000001400077223 */ /* 0x000fc80000000007 */
[----:B------:R-:W-:-:S04]  /*0690*/  FFMA R7, R0, R22, R7 ;  /* 0x0000001600077223 */ /* 0x000fc80000000007 */
[----:B------:R-:W-:-:S04]  /*06a0*/  FFMA R7, R0, R24, R7 ;  /* 0x0000001800077223 */ /* 0x000fc80000000007 */
[----:B------:R-:W-:-:S07]  /*06b0*/  FFMA R7, R0, R26, R7 ;  /* 0x0000001a00077223 */ /* 0x000fce0000000007 */
.L_x_5:
        /* <DEDUP_REMOVED lines=16> */
[----:B------:R-:W5:Y:S01]  /*07c0*/  LDG.E R18, desc[UR6][R8.64+0xc] ;  /* 0x00000c0608127981 */ /* 0x000f62000c1e1900 */
[----:B------:R-:W-:Y:S01]  /*07d0*/  IADD3 R3, PT, PT, R3, 0x4, RZ ;  /* 0x0000000403037810 */ /* 0x000fe20007ffe0ff */
[----:B--2---:R-:W-:-:S04]  /*07e0*/  FFMA R7, R0, R10, R7 ;  /* 0x0000000a00077223 */ /* 0x004fc80000000007 */
[----:B---3--:R-:W-:-:S04]  /*07f0*/  FFMA R7, R0, R2, R7 ;  /* 0x0000000200077223 */ /* 0x008fc80000000007 */
[----:B----4-:R-:W-:-:S04]  /*0800*/  FFMA R7, R0, R16, R7 ;  /* 0x0000001000077223 */ /* 0x010fc80000000007 */
[----:B-----5:R-:W-:-:S07]  /*0810*/  FFMA R7, R0, R18, R7 ;  /* 0x0000001200077223 */ /* 0x020fce0000000007 */
.L_x_6:
[----:B------:R-:W-:Y:S05]  /*0820*/  @!P0 BRA `(.L_x_4) ;  /* 0x0000000000448947 */ /* 0x000fea0003800000 */
[----:B------:R-:W0:Y:S01]  /*0830*/  LDC.64 R8, c[0x0][0x3a0] ;  /* 0x0000e800ff087b82 */ /* 0x000e220000000a00 */
[----:B------:R-:W-:-:S05]  /*0840*/  IADD3 R11, PT, PT, R3, R6, RZ ;  /* 0x00000006030b7210 */ /* 0x000fca0007ffe0ff */
[----:B0-----:R-:W-:-:S06]  /*0850*/  IMAD.WIDE.U32 R8, R11, 0x4, R8 ;  /* 0x000000040b087825 */ /* 0x001fcc00078e0008 */
[----:B------:R-:W2:Y:S01]  /*0860*/  LDG.E R8, desc[UR6][R8.64] ;  /* 0x0000000608087981 */ /* 0x000ea2000c1e1900 */
[----:B------:R-:W-:Y:S01]  /*0870*/  ISETP.NE.AND P0, PT, R5, 0x1, PT ;  /* 0x000000010500780c */ /* 0x000fe20003f05270 */
[----:B--2---:R-:W-:-:S12]  /*0880*/  FFMA R7, R0, R8, R7 ;  /* 0x0000000800077223 */ /* 0x004fd80000000007 */
[----:B------:R-:W-:Y:S05]  /*0890*/  @!P0 BRA `(.L_x_4) ;  /* 0x0000000000288947 */ /* 0x000fea0003800000 */
[----:B------:R-:W0:Y:S01]  /*08a0*/  LDC.64 R10, c[0x0][0x3a0] ;  /* 0x0000e800ff0a7b82 */ /* 0x000e220000000a00 */
[----:B------:R-:W-:-:S04]  /*08b0*/  IADD3 R3, P0, PT, R3, R6, RZ ;  /* 0x0000000603037210 */ /* 0x000fc80007f1e0ff */
[----:B------:R-:W-:Y:S02]  /*08c0*/  IADD3.X R8, PT, PT, RZ, RZ, RZ, P0, !PT ;  /* 0x000000ffff087210 */ /* 0x000fe400007fe4ff */
[----:B------:R-:W-:Y:S02]  /*08d0*/  ISETP.NE.AND P0, PT, R5, 0x2, PT ;  /* 0x000000020500780c */ /* 0x000fe40003f05270 */
[----:B0-----:R-:W-:-:S04]  /*08e0*/  LEA R2, P1, R3, R10, 0x2 ;  /* 0x0000000a03027211 */ /* 0x001fc800078210ff */
[----:B------:R-:W-:-:S05]  /*08f0*/  LEA.HI.X R3, R3, R11, R8, 0x2, P1 ;  /* 0x0000000b03037211 */ /* 0x000fca00008f1408 */
[----:B------:R-:W2:Y:S04]  /*0900*/  LDG.E R8, desc[UR6][R2.64+0x4] ;  /* 0x0000040602087981 */ /* 0x000ea8000c1e1900 */
[----:B------:R-:W3:Y:S01]  /*0910*/  @P0 LDG.E R10, desc[UR6][R2.64+0x8] ;  /* 0x00000806020a0981 */ /* 0x000ee2000c1e1900 */
[----:B--2---:R-:W-:-:S04]  /*0920*/  FFMA R7, R0, R8, R7 ;  /* 0x0000000800077223 */ /* 0x004fc80000000007 */
[----:B---3--:R-:W-:-:S07]  /*0930*/  @P0 FFMA R7, R0, R10, R7 ;  /* 0x0000000a00070223 */ /* 0x008fce0000000007 */
.L_x_4:
[----:B------:R-:W0:Y:S01]  /*0940*/  LDC.64 R2, c[0x0][0x388] ;  /* 0x0000e200ff027b82 */ /* 0x000e220000000a00 */
[----:B------:R-:W1:Y:S01]  /*0950*/  LDCU UR5, c[0x0][0x3c0] ;  /* 0x00007800ff0577ac */ /* 0x000e620008000800 */
[----:B0-----:R-:W-:-:S06]  /*0960*/  IMAD.WIDE.U32 R2, R6, 0x4, R2 ;  /* 0x0000000406027825 */ /* 0x001fcc00078e0002 */
[----:B------:R-:W2:Y:S02]  /*0970*/  LDG.E R2, desc[UR6][R2.64] ;  /* 0x0000000602027981 */ /* 0x000ea4000c1e1900 */
[----:B--2---:R-:W-:-:S04]  /*0980*/  FADD R9, -R2, 1 ;  /* 0x3f80000002097421 */ /* 0x004fc80000000100 */
[----:B------:R-:W-:Y:S01]  /*0990*/  FMUL R8, R2, R9 ;  /* 0x0000000902087220 */ /* 0x000fe20000400000 */
[C---:B------:R-:W-:Y:S02]  /*09a0*/  LEA R9, R6.reuse, R1, 0x2 ;  /* 0x0000000106097211 */ /* 0x040fe400078e10ff */
[----:B------:R-:W-:Y:S01]  /*09b0*/  IADD3 R6, PT, PT, R6, 0x1, RZ ;  /* 0x0000000106067810 */ /* 0x000fe20007ffe0ff */
[----:B------:R-:W-:-:S03]  /*09c0*/  FMUL R8, R8, R7 ;  /* 0x0000000708087220 */ /* 0x000fc60000400000 */
[----:B-1----:R-:W-:Y:S02]  /*09d0*/  ISETP.NE.AND P0, PT, R6, UR5, PT ;  /* 0x0000000506007c0c */ /* 0x002fe4000bf05270 */
[----:B------:R4:W-:Y:S11]  /*09e0*/  STL [R9], R8 ;  /* 0x0000000809007387 */ /* 0x0009f60000100800 */
[----:B----4-:R-:W-:Y:S05]  /*09f0*/  @!P0 BRA `(.L_x_0) ;  /* 0x0000000800b88947 */ /* 0x010fea0003800000 */
[----:B------:R-:W-:Y:S05]  /*0a00*/  BRA `(.L_x_7) ;  /* 0xfffffff400f47947 */ /* 0x000fea000383ffff */
.L_x_1:
[----:B------:R-:W-:Y:S01]  /*0a10*/  UISETP.GE.U32.AND UP0, UPT, UR5, 0x10, UPT ;  /* 0x000000100500788c */ /* 0x000fe2000bf06070 */
[----:B------:R-:W-:Y:S01]  /*0a20*/  HFMA2 R2, -RZ, RZ, 0, 0 ;  /* 0x00000000ff027431 */ /* 0x000fe200000001ff */
[----:B------:R-:W-:-:S07]  /*0a30*/  ULOP3.LUT UP1, UR8, UR5, 0xf, URZ, 0xc0, !UPT ;  /* 0x0000000f05087892 */ /* 0x000fce000f82c0ff */
[----:B------:R-:W-:Y:S05]  /*0a40*/  BRA.U !UP0, `(.L_x_8) ;  /* 0x0000000508347547 */ /* 0x000fea000b800000 */
[----:B------:R-:W-:Y:S01]  /*0a50*/  ULOP3.LUT UR4, UR5, 0x7ffffff0, URZ, 0xc0, !UPT ;  /* 0x7ffffff005047892 */ /* 0x000fe2000f8ec0ff */
[----:B------:R-:W-:-:S05]  /*0a60*/  MOV R3, RZ ;  /* 0x000000ff00037202 */ /* 0x000fca0000000f00 */
[----:B------:R-:W-:-:S07]  /*0a70*/  MOV R2, UR4 ;  /* 0x0000000400027c02 */ /* 0x000fce0008000f00 */
.L_x_9:
[----:B0-----:R-:W0:Y:S02]  /*0a80*/  LDC.64 R8, c[0x0][0x388] ;  /* 0x0000e200ff087b82 */ /* 0x001e240000000a00 */
        /* <DEDUP_REMOVED lines=16> */
[----:B------:R0:W5:Y:S01]  /*0b90*/  LDG.E R19, desc[UR6][R8.64+0x3c] ;  /* 0x00003c0608137981 */ /* 0x000162000c1e1900 */
[----:B--2---:R-:W-:Y:S01]  /*0ba0*/  FADD R5, -R4, 1 ;  /* 0x3f80000004057421 */ /* 0x004fe20000000100 */
[----:B---3--:R-:W-:-:S03]  /*0bb0*/  FADD R7, -R6, 1 ;  /* 0x3f80000006077421 */ /* 0x008fc60000000100 */
[----:B------:R-:W-:Y:S01]  /*0bc0*/  FMUL R4, R4, R5 ;  /* 0x0000000504047220 */ /* 0x000fe20000400000 */
[----:B----4-:R-:W-:Y:S01]  /*0bd0*/  FADD R23, -R22, 1 ;  /* 0x3f80000016177421 */ /* 0x010fe20000000100 */
[----:B------:R-:W-:-:S03]  /*0be0*/  FMUL R5, R6, R7 ;  /* 0x0000000706057220 */ /* 0x000fc60000400000 */
[----:B------:R-:W-:Y:S01]  /*0bf0*/  FMUL R6, R22, R23 ;  /* 0x0000001716067220 */ /* 0x000fe20000400000 */
[----:B-----5:R-:W-:Y:S01]  /*0c00*/  FADD R22, -R21, 1 ;  /* 0x3f80000015167421 */ /* 0x020fe20000000100 */
[----:B------:R-:W-:-:S03]  /*0c10*/  FADD R23, -R20, 1 ;  /* 0x3f80000014177421 */ /* 0x000fc60000000100 */
[----:B0-----:R-:W-:Y:S01]  /*0c20*/  FMUL R8, R21, R22 ;  /* 0x0000001615087220 */ /* 0x001fe20000400000 */
[----:B------:R-:W-:Y:S01]  /*0c30*/  FMUL R9, R20, R23 ;  /* 0x0000001714097220 */ /* 0x000fe20000400000 */
[----:B------:R-:W-:Y:S01]  /*0c40*/  FADD R25, -R24, 1 ;  /* 0x3f80000018197421 */ /* 0x000fe20000000100 */
[----:B------:R-:W-:Y:S01]  /*0c50*/  FADD R21, -R12, 1 ;  /* 0x3f8000000c157421 */ /* 0x000fe20000000100 */
[----:B------:R-:W-:Y:S01]  /*0c60*/  FADD R20, -R13, 1 ;  /* 0x3f8000000d147421 */ /* 0x000fe20000000100 */
[----:B------:R-:W-:Y:S01]  /*0c70*/  FADD R23, -R14, 1 ;  /* 0x3f8000000e177421 */ /* 0x000fe20000000100 */
[----:B------:R-:W-:Y:S01]  /*0c80*/  FADD R22, -R15, 1 ;  /* 0x3f8000000f167421 */ /* 0x000fe20000000100 */
[----:B------:R-:W-:Y:S01]  /*0c90*/  FMUL R7, R24, R25 ;  /* 0x0000001918077220 */ /* 0x000fe20000400000 */
[----:B------:R-:W-:Y:S01]  /*0ca0*/  FMUL R12, R12, R21 ;  /* 0x000000150c0c7220 */ /* 0x000fe20000400000 */
[----:B------:R-:W-:Y:S01]  /*0cb0*/  FMUL R13, R13, R20 ;  /* 0x000000140d0d7220 */ /* 0x000fe20000400000 */
[----:B------:R-:W-:Y:S01]  /*0cc0*/  FMUL R14, R14, R23 ;  /* 0x000000170e0e7220 */ /* 0x000fe20000400000 */
[----:B------:R-:W-:Y:S01]  /*0cd0*/  FMUL R15, R15, R22 ;  /* 0x000000160f0f7220 */ /* 0x000fe20000400000 */
[----:B------:R-:W-:Y:S01]  /*0ce0*/  FADD R25, -R10, 1 ;  /* 0x3f8000000a197421 */ /* 0x000fe20000000100 */
        /* <DEDUP_REMOVED lines=10> */
[----:B------:R-:W-:Y:S01]  /*0d90*/  FMUL R19, R19, R22 ;  /* 0x0000001613137220 */ /* 0x000fe20000400000 */
[C---:B------:R-:W-:Y:S01]  /*0da0*/  LEA R20, R3.reuse, R1, 0x2 ;  /* 0x0000000103147211 */ /* 0x040fe200078e10ff */
[----:B------:R-:W-:Y:S01]  /*0db0*/  FMUL R4, RZ, R4 ;  /* 0x00000004ff047220 */ /* 0x000fe20000400000 */
        /* <DEDUP_REMOVED lines=15> */
[----:B------:R0:W-:Y:S01]  /*0eb0*/  STL.128 [R20], R4 ;  /* 0x0000000414007387 */ /* 0x0001e20000100c00 */
[----:B------:R-:W-:-:S03]  /*0ec0*/  IADD3 R3, PT, PT, R3, 0x10, RZ ;  /* 0x0000001003037810 */ /* 0x000fc60007ffe0ff */
[----:B------:R0:W-:Y:S04]  /*0ed0*/  STL.128 [R20+0x10], R8 ;  /* 0x0000100814007387 */ /* 0x0001e80000100c00 */
[----:B------:R0:W-:Y:S04]  /*0ee0*/  STL.128 [R20+0x20], R12 ;  /* 0x0000200c14007387 */ /* 0x0001e80000100c00 */
[----:B------:R0:W-:Y:S01]  /*0ef0*/  STL.128 [R20+0x30], R16 ;  /* 0x0000301014007387 */ /* 0x0001e20000100c00 */
[----:B------:R-:W-:-:S13]  /*0f00*/  ISETP.NE.AND P0, PT, R3, R2, PT ;  /* 0x000000020300720c */ /* 0x000fda0003f05270 */
[----:B------:R-:W-:Y:S05]  /*0f10*/  @P0 BRA `(.L_x_9) ;  /* 0xfffffff800d80947 */ /* 0x000fea000383ffff */
.L_x_8:
[----:B------:R-:W-:Y:S05]  /*0f20*/  BRA.U !UP1, `(.L_x_0) ;  /* 0x00000005096c7547 */ /* 0x000fea000b800000 */
[----:B------:R-:W-:Y:S02]  /*0f30*/  UISETP.GE.U32.AND UP0, UPT, UR8, 0x8, UPT ;  /* 0x000000080800788c */ /* 0x000fe4000bf06070 */
[----:B------:R-:W-:-:S04]  /*0f40*/  ULOP3.LUT UR4, UR5, 0x7, URZ, 0xc0, !UPT ;  /* 0x0000000705047892 */ /* 0x000fc8000f8ec0ff */
[----:B------:R-:W-:-:S03]  /*0f50*/  UISETP.NE.AND UP1, UPT, UR4, URZ, UPT ;  /* 0x000000ff0400728c */ /* 0x000fc6000bf25270 */
[----:B------:R-:W-:Y:S08]  /*0f60*/  BRA.U !UP0, `(.L_x_10) ;  /* 0x0000000108b07547 */ /* 0x000ff0000b800000 */
        /* <DEDUP_REMOVED lines=13> */
[----:B------:R-:W-:Y:S01]  /*1040*/  LEA R6, R2, R1, 0x2 ;  /* 0x0000000102067211 */ /* 0x000fe200078e10ff */
[----:B----4-:R-:W-:Y:S01]  /*1050*/  FADD R13, -R12, 1 ;  /* 0x3f8000000c0d7421 */ /* 0x010fe20000000100 */
[----:B------:R-:W-:Y:S01]  /*1060*/  FMUL R11, R10, R11 ;  /* 0x0000000b0a0b7220 */ /* 0x000fe20000400000 */
[----:B------:R-:W-:Y:S01]  /*1070*/  FMUL R7, RZ, R7 ;  /* 0x00000007ff077220 */ /* 0x000fe20000400000 */
[----:B------:R-:W-:Y:S01]  /*1080*/  IADD3 R2, PT, PT, R2, 0x8, RZ ;  /* 0x0000000802027810 */ /* 0x000fe20007ffe0ff */
[----:B------:R-:W-:Y:S01]  /*1090*/  FMUL R13, R12, R13 ;  /* 0x0000000d0c0d7220 */ /* 0x000fe20000400000 */
[C---:B-----5:R-:W-:Y:S01]  /*10a0*/  FADD R9, -R14.reuse, 1 ;  /* 0x3f8000000e097421 */ /* 0x060fe20000000100 */
[----:B------:R-:W-:Y:S01]  /*10b0*/  FMUL R11, RZ, R11 ;  /* 0x0000000bff0b7220 */ /* 0x000fe20000400000 */
[----:B------:R0:W-:Y:S01]  /*10c0*/  STL [R6], R7 ;  /* 0x0000000706007387 */ /* 0x0001e20000100800 */
[----:B------:R-:W-:Y:S01]  /*10d0*/  FADD R8, -R15, 1 ;  /* 0x3f8000000f087421 */ /* 0x000fe20000000100 */
[----:B------:R-:W-:Y:S01]  /*10e0*/  FMUL R9, R14, R9 ;  /* 0x000000090e097220 */ /* 0x000fe20000400000 */
[----:B------:R-:W-:Y:S01]  /*10f0*/  FMUL R13, RZ, R13 ;  /* 0x0000000dff0d7220 */ /* 0x000fe20000400000 */
[----:B------:R1:W-:Y:S01]  /*1100*/  STL [R6+0x4], R11 ;  /* 0x0000040b06007387 */ /* 0x0003e20000100800 */
[----:B------:R-:W-:Y:S01]  /*1110*/  FADD R10, -R5, 1 ;  /* 0x3f800000050a7421 */ /* 0x000fe20000000100 */
[----:B------:R-:W-:Y:S01]  /*1120*/  FMUL R8, R15, R8 ;  /* 0x000000080f087220 */ /* 0x000fe20000400000 */
[----:B------:R-:W-:Y:S01]  /*1130*/  FMUL R9, RZ, R9 ;  /* 0x00000009ff097220 */ /* 0x000fe20000400000 */
[----:B------:R1:W-:Y:S01]  /*1140*/  STL [R6+0x8], R13 ;  /* 0x0000080d06007387 */ /* 0x0003e20000100800 */
[----:B------:R-:W-:Y:S01]  /*1150*/  FADD R12, -R3, 1 ;  /* 0x3f800000030c7421 */ /* 0x000fe20000000100 */
[----:B------:R-:W-:-:S02]  /*1160*/  FMUL R10, R5, R10 ;  /* 0x0000000a050a7220 */ /* 0x000fc40000400000 */
[----:B------:R1:W-:Y:S01]  /*1170*/  STL [R6+0xc], R9 ;  /* 0x00000c0906007387 */ /* 0x0003e20000100800 */
[C---:B------:R-:W-:Y:S01]  /*1180*/  FADD R17, -R4.reuse, 1 ;  /* 0x3f80000004117421 */ /* 0x040fe20000000100 */
[----:B------:R-:W-:Y:S01]  /*1190*/  FMUL R12, R3, R12 ;  /* 0x0000000c030c7220 */ /* 0x000fe20000400000 */
[----:B------:R-:W-:Y:S01]  /*11a0*/  FMUL R3, RZ, R8 ;  /* 0x00000008ff037220 */ /* 0x000fe20000400000 */
[----:B------:R-:W-:Y:S01]  /*11b0*/  FMUL R5, RZ, R10 ;  /* 0x0000000aff057220 */ /* 0x000fe20000400000 */
[----:B------:R-:W-:Y:S01]  /*11c0*/  FMUL R17, R4, R17 ;  /* 0x0000001104117220 */ /* 0x000fe20000400000 */
[----:B0-----:R-:W-:Y:S02]  /*11d0*/  FMUL R7, RZ, R12 ;  /* 0x0000000cff077220 */ /* 0x001fe40000400000 */
[----:B------:R1:W-:Y:S01]  /*11e0*/  STL [R6+0x10], R3 ;  /* 0x0000100306007387 */ /* 0x0003e20000100800 */
[----:B------:R-:W-:-:S03]  /*11f0*/  FMUL R17, RZ, R17 ;  /* 0x00000011ff117220 */ /* 0x000fc60000400000 */
[----:B------:R1:W-:Y:S04]  /*1200*/  STL [R6+0x14], R5 ;  /* 0x0000140506007387 */ /* 0x0003e80000100800 */
[----:B------:R1:W-:Y:S04]  /*1210*/  STL [R6+0x18], R7 ;  /* 0x0000180706007387 */ /* 0x0003e80000100800 */
[----:B------:R1:W-:Y:S02]  /*1220*/  STL [R6+0x1c], R17 ;  /* 0x00001c1106007387 */ /* 0x0003e40000100800 */
.L_x_10:
[----:B------:R-:W-:Y:S05]  /*1230*/  BRA.U !UP1, `(.L_x_0) ;  /* 0x0000000109a87547 */ /* 0x000fea000b800000 */
[----:B------:R-:W-:Y:S02]  /*1240*/  UISETP.GE.U32.AND UP0, UPT, UR4, 0x4, UPT ;  /* 0x000000040400788c */ /* 0x000fe4000bf06070 */
[----:B------:R-:W-:-:S04]  /*1250*/  ULOP3.LUT UR8, UR5, 0x3, URZ, 0xc0, !UPT ;  /* 0x0000000305087892 */ /* 0x000fc8000f8ec0ff */
[----:B------:R-:W-:-:S03]  /*1260*/  UISETP.NE.AND UP1, UPT, UR8, URZ, UPT ;  /* 0x000000ff0800728c */ /* 0x000fc6000bf25270 */
[----:B------:R-:W-:Y:S08]  /*1270*/  BRA.U !UP0, `(.L_x_11) ;  /* 0x0000000108607547 */ /* 0x000ff0000b800000 */
[----:B01----:R-:W0:Y:S02]  /*1280*/  LDC.64 R4, c[0x0][0x388] ;  /* 0x0000e200ff047b82 */ /* 0x003e240000000a00 */
[----:B0-----:R-:W-:-:S05]  /*1290*/  IMAD.WIDE.U32 R4, R2, 0x4, R4 ;  /* 0x0000000402047825 */ /* 0x001fca00078e0004 */
[----:B------:R-:W2:Y:S04]  /*12a0*/  LDG.E R3, desc[UR6][R4.64] ;  /* 0x0000000604037981 */ /* 0x000ea8000c1e1900 */
[----:B------:R-:W3:Y:S04]  /*12b0*/  LDG.E R7, desc[UR6][R4.64+0x4] ;  /* 0x0000040604077981 */ /* 0x000ee8000c1e1900 */
[----:B------:R-:W4:Y:S04]  /*12c0*/  LDG.E R9, desc[UR6][R4.64+0x8] ;  /* 0x0000080604097981 */ /* 0x000f28000c1e1900 */
[----:B------:R-:W5:Y:S01]  /*12d0*/  LDG.E R11, desc[UR6][R4.64+0xc] ;  /* 0x00000c06040b7981 */ /* 0x000f62000c1e1900 */
[----:B--2---:R-:W-:Y:S01]  /*12e0*/  FADD R6, -R3, 1 ;  /* 0x3f80000003067421 */ /* 0x004fe20000000100 */
[----:B---3--:R-:W-:-:S03]  /*12f0*/  FADD R8, -R7, 1 ;  /* 0x3f80000007087421 */ /* 0x008fc60000000100 */
[----:B------:R-:W-:Y:S01]  /*1300*/  FMUL R6, R3, R6 ;  /* 0x0000000603067220 */ /* 0x000fe20000400000 */
[C---:B------:R-:W-:Y:S01]  /*1310*/  LEA R3, R2.reuse, R1, 0x2 ;  /* 0x0000000102037211 */ /* 0x040fe200078e10ff */
[----:B----4-:R-:W-:Y:S01]  /*1320*/  FADD R10, -R9, 1 ;  /* 0x3f800000090a7421 */ /* 0x010fe20000000100 */
[----:B------:R-:W-:Y:S01]  /*1330*/  FMUL R8, R7, R8 ;  /* 0x0000000807087220 */ /* 0x000fe20000400000 */
[----:B------:R-:W-:Y:S01]  /*1340*/  FMUL R6, RZ, R6 ;  /* 0x00000006ff067220 */ /* 0x000fe20000400000 */
[----:B------:R-:W-:Y:S01]  /*1350*/  IADD3 R2, PT, PT, R2, 0x4, RZ ;  /* 0x0000000402027810 */ /* 0x000fe20007ffe0ff */
[----:B-----5:R-:W-:Y:S01]  /*1360*/  FADD R12, -R11, 1 ;  /* 0x3f8000000b0c7421 */ /* 0x020fe20000000100 */
[----:B------:R-:W-:Y:S01]  /*1370*/  FMUL R10, R9, R10 ;  /* 0x0000000a090a7220 */ /* 0x000fe20000400000 */
[----:B------:R-:W-:Y:S01]  /*1380*/  FMUL R8, RZ, R8 ;  /* 0x00000008ff087220 */ /* 0x000fe20000400000 */
[----:B------:R2:W-:Y:S01]  /*1390*/  STL [R3], R6 ;  /* 0x0000000603007387 */ /* 0x0005e20000100800 */
[----:B------:R-:W-:Y:S01]  /*13a0*/  FMUL R12, R11, R12 ;  /* 0x0000000c0b0c7220 */ /* 0x000fe20000400000 */
[----:B------:R-:W-:-:S02]  /*13b0*/  FMUL R10, RZ, R10 ;  /* 0x0000000aff0a7220 */ /* 0x000fc40000400000 */
[----:B------:R2:W-:Y:S01]  /*13c0*/  STL [R3+0x4], R8 ;  /* 0x0000040803007387 */ /* 0x0005e20000100800 */
[----:B------:R-:W-:-:S03]  /*13d0*/  FMUL R12, RZ, R12 ;  /* 0x0000000cff0c7220 */ /* 0x000fc60000400000 */
[----:B------:R2:W-:Y:S04]  /*13e0*/  STL [R3+0x8], R10 ;  /* 0x0000080a03007387 */ /* 0x0005e80000100800 */
[----:B------:R2:W-:Y:S02]  /*13f0*/  STL [R3+0xc], R12 ;  /* 0x00000c0c03007387 */ /* 0x0005e40000100800 */
.L_x_11:
[----:B------:R-:W-:Y:S05]  /*1400*/  BRA.U !UP1, `(.L_x_0) ;  /* 0x0000000109347547 */ /* 0x000fea000b800000 */
[----:B012---:R-:W0:Y:S01]  /*1410*/  LDC.64 R6, c[0x0][0x388] ;  /* 0x0000e200ff067b82 */ /* 0x007e220000000a00 */
[----:B------:R-:W-:-:S05]  /*1420*/  UMOV UR4, URZ ;  /* 0x000000ff00047c82 */ /* 0x000fca0008000000 */
.L_x_12:
[----:B0-----:R-:W-:-:S06]  /*1430*/  IMAD.WIDE.U32 R4, R2, 0x4, R6 ;  /* 0x0000000402047825 */ /* 0x001fcc00078e0006 */
[----:B------:R-:W2:Y:S01]  /*1440*/  LDG.E R4, desc[UR6][R4.64] ;  /* 0x0000000604047981 */ /* 0x000ea2000c1e1900 */
[C---:B---3--:R-:W-:Y:S01]  /*1450*/  LEA R8, R2.reuse, R1, 0x2 ;  /* 0x0000000102087211 */ /* 0x048fe200078e10ff */
[----:B------:R-:W-:Y:S01]  /*1460*/  UIADD3 UR4, UPT, UPT, UR4, 0x1, URZ ;  /* 0x0000000104047890 */ /* 0x000fe2000fffe0ff */
[----:B------:R-:W-:-:S03]  /*1470*/  IADD3 R2, PT, PT, R2, 0x1, RZ ;  /* 0x0000000102027810 */ /* 0x000fc60007ffe0ff */
[----:B------:R-:W-:Y:S01]  /*1480*/  UISETP.NE.AND UP0, UPT, UR4, UR8, UPT ;  /* 0x000000080400728c */ /* 0x000fe2000bf05270 */
[----:B--2---:R-:W-:-:S04]  /*1490*/  FADD R3, -R4, 1 ;  /* 0x3f80000004037421 */ /* 0x004fc80000000100 */
[----:B------:R-:W-:-:S04]  /*14a0*/  FMUL R3, R4, R3 ;  /* 0x0000000304037220 */ /* 0x000fc80000400000 */
[----:B------:R-:W-:-:S05]  /*14b0*/  FMUL R3, RZ, R3 ;  /* 0x00000003ff037220 */ /* 0x000fca0000400000 */
[----:B------:R3:W-:Y:S01]  /*14c0*/  STL [R8], R3 ;  /* 0x0000000308007387 */ /* 0x0007e20000100800 */
[----:B------:R-:W-:Y:S05]  /*14d0*/  BRA.U UP0, `(.L_x_12) ;  /* 0xfffffffd00d47547 */ /* 0x000fea000b83ffff */
.L_x_0:
[----:B------:R-:W4:Y:S02]  /*14e0*/  LDCU UR4, c[0x0][0x3c8] ;  /* 0x00007900ff0477ac */ /* 0x000f240008000800 */
[----:B----4-:R-:W-:-:S09]  /*14f0*/  UISETP.GE.AND UP0, UPT, UR4, 0x1, UPT ;  /* 0x000000010400788c */ /* 0x010fd2000bf06270 */
[----:B------:R-:W-:Y:S05]  /*1500*/  BRA.U !UP0, `(.L_x_13) ;  /* 0x0000001108807547 */ /* 0x000fea000b800000 */
[----:B------:R-:W-:-:S09]  /*1510*/  UISETP.GE.AND UP0, UPT, UR5, 0x1, UPT ;  /* 0x000000010500788c */ /* 0x000fd2000bf06270 */
[----:B------:R-:W-:Y:S05]  /*1520*/  BRA.U !UP0, `(.L_x_14) ;  /* 0x0000000908707547 */ /* 0x000fea000b800000 */
[----:B------:R-:W-:Y:S01]  /*1530*/  HFMA2 R2, -RZ, RZ, 0, 0 ;  /* 0x00000000ff027431 */ /* 0x000fe200000001ff */
[----:B------:R-:W-:Y:S02]  /*1540*/  ULOP3.LUT UR9, UR5, 0x7, URZ, 0xc0, !UPT ;  /* 0x0000000705097892 */ /* 0x000fe4000f8ec0ff */
[----:B------:R-:W-:-:S12]  /*1550*/  ULOP3.LUT UR4, UR5, 0x7ffffff8, URZ, 0xc0, !UPT ;  /* 0x7ffffff805047892 */ /* 0x000fd8000f8ec0ff */
.L_x_19:
[----:B012-4-:R-:W0:Y:S01]  /*1560*/  LDC.64 R6, c[0x0][0x3b8] ;  /* 0x0000ee00ff067b82 */ /* 0x017e220000000a00 */
[----:B------:R-:W1:Y:S07]  /*1570*/  LDCU UR8, c[0x0][0x3d0] ;  /* 0x00007a00ff0877ac */ /* 0x000e6e0008000800 */
[----:B---3--:R-:W2:Y:S01]  /*1580*/  LDC R3, c[0x0][0x3c0] ;  /* 0x0000f000ff037b82 */ /* 0x008ea20000000800 */
[----:B0-----:R-:W-:-:S05]  /*1590*/  IMAD.WIDE.U32 R6, R2, 0x4, R6 ;  /* 0x0000000402067825 */ /* 0x001fca00078e0006 */
[----:B------:R-:W1:Y:S01]  /*15a0*/  LDG.E R5, desc[UR6][R6.64] ;  /* 0x0000000606057981 */ /* 0x000e62000c1e1900 */
[----:B--2---:R-:W-:Y:S01]  /*15b0*/  ISETP.GE.U32.AND P0, PT, R3, 0x8, PT ;  /* 0x000000080300780c */ /* 0x004fe20003f06070 */
[----:B-1----:R-:W-:Y:S01]  /*15c0*/  FFMA R9, R0, UR8, R5 ;  /* 0x0000000800097c23 */ /* 0x002fe20008000005 */
[----:B------:R-:W-:-:S04]  /*15d0*/  MOV R5, RZ ;  /* 0x000000ff00057202 */ /* 0x000fc80000000f00 */
[----:B------:R0:W-:Y:S07]  /*15e0*/  STG.E desc[UR6][R6.64], R9 ;  /* 0x0000000906007986 */ /* 0x0001ee000c101906 */
[----:B------:R-:W-:Y:S05]  /*15f0*/  @!P0 BRA `(.L_x_15) ;  /* 0x0000000400048947 */ /* 0x000fea0003800000 */
[----:B0-----:R-:W-:Y:S01]  /*1600*/  MOV R9, RZ ;  /* 0x000000ff00097202 */ /* 0x001fe20000000f00 */
[----:B------:R-:W0:Y:S06]  /*1610*/  LDCU UR5, c[0x0][0x3c8] ;  /* 0x00007900ff0577ac */ /* 0x000e2c0008000800 */
.L_x_16:
[----:B-1----:R-:W1:Y:S01]  /*1620*/  LDC.64 R4, c[0x0][0x388] ;  /* 0x0000e200ff047b82 */ /* 0x002e620000000a00 */
[----:B0-----:R-:W-:-:S07]  /*1630*/  IMAD R15, R9, UR5, R2 ;  /* 0x00000005090f7c24 */ /* 0x001fce000f8e0202 */
[----:B------:R-:W0:Y:S01]  /*1640*/  LDC.64 R6, c[0x0][0x3a0] ;  /* 0x0000e800ff067b82 */ /* 0x000e220000000a00 */
[----:B-1----:R-:W-:-:S05]  /*1650*/  IMAD.WIDE.U32 R4, R9, 0x4, R4 ;  /* 0x0000000409047825 */ /* 0x002fca00078e0004 */
[----:B------:R-:W2:Y:S01]  /*1660*/  LDG.E R13, desc[UR6][R4.64] ;  /* 0x00000006040d7981 */ /* 0x000ea2000c1e1900 */
[----:B0-----:R-:W-:-:S05]  /*1670*/  IMAD.WIDE.U32 R10, R15, 0x4, R6 ;  /* 0x000000040f0a7825 */ /* 0x001fca00078e0006 */
[----:B------:R-:W3:Y:S01]  /*1680*/  LDG.E R8, desc[UR6][R10.64] ;  /* 0x000000060a087981 */ /* 0x000ee2000c1e1900 */
[----:B------:R-:W-:Y:S01]  /*1690*/  IADD3 R19, PT, PT, R15, UR5, RZ ;  /* 0x000000050f137c10 */ /* 0x000fe2000fffe0ff */
[----:B--2---:R-:W-:-:S04]  /*16a0*/  FMUL R13, R0, R13 ;  /* 0x0000000d000d7220 */ /* 0x004fc80000400000 */
[----:B---3--:R-:W-:Y:S01]  /*16b0*/  FFMA R17, R13, UR8, R8 ;  /* 0x000000080d117c23 */ /* 0x008fe20008000008 */
[----:B------:R-:W-:-:S04]  /*16c0*/  IMAD.WIDE.U32 R12, R19, 0x4, R6 ;  /* 0x00000004130c7825 */ /* 0x000fc800078e0006 */
[----:B------:R0:W-:Y:S04]  /*16d0*/  STG.E desc[UR6][R10.64], R17 ;  /* 0x000000110a007986 */ /* 0x0001e8000c101906 */
[----:B------:R-:W2:Y:S04]  /*16e0*/  LDG.E R15, desc[UR6][R4.64+0x4] ;  /* 0x00000406040f7981 */ /* 0x000ea8000c1e1900 */
        /* <DEDUP_REMOVED lines=8> */
[----:B------:R-:W-:-:S05]  /*1770*/  IADD3 R23, PT, PT, R23, UR5, RZ ;  /* 0x0000000517177c10 */ /* 0x000fca000fffe0ff */
[----:B0-----:R-:W-:-:S04]  /*1780*/  IMAD.WIDE.U32 R10, R23, 0x4, R6 ;  /* 0x00000004170a7825 */ /* 0x001fc800078e0006 */
[----:B--2---:R-:W-:-:S04]  /*1790*/  FMUL R21, R0, R21 ;  /* 0x0000001500157220 */ /* 0x004fc80000400000 */
[----:B---3--:R-:W-:-:S05]  /*17a0*/  FFMA R21, R21, UR8, R8 ;  /* 0x0000000815157c23 */ /* 0x008fca0008000008 */
[----:B------:R0:W-:Y:S04]  /*17b0*/  STG.E desc[UR6][R14.64], R21 ;  /* 0x000000150e007986 */ /* 0x0001e8000c101906 */
[----:B------:R-:W2:Y:S04]  /*17c0*/  LDG.E R17, desc[UR6][R4.64+0xc] ;  /* 0x00000c0604117981 */ /* 0x000ea8000c1e1900 */
[----:B------:R-:W3:Y:S01]  /*17d0*/  LDG.E R8, desc[UR6][R10.64] ;  /* 0x000000060a087981 */ /* 0x000ee2000c1e1900 */
[----:B------:R-:W-:-:S05]  /*17e0*/  IADD3 R23, PT, PT, R23, UR5, RZ ;  /* 0x0000000517177c10 */ /* 0x000fca000fffe0ff */
[----:B-1----:R-:W-:-:S04]  /*17f0*/  IMAD.WIDE.U32 R12, R23, 0x4, R6 ;  /* 0x00000004170c7825 */ /* 0x002fc800078e0006 */
[----:B--2---:R-:W-:-:S04]  /*1800*/  FMUL R17, R0, R17 ;  /* 0x0000001100117220 */ /* 0x004fc80000400000 */
[----:B---3--:R-:W-:-:S05]  /*1810*/  FFMA R17, R17, UR8, R8 ;  /* 0x0000000811117c23 */ /* 0x008fca0008000008 */
        /* <DEDUP_REMOVED lines=18> */
[----:B------:R-:W-:-:S04]  /*1940*/  IMAD.WIDE.U32 R6, R23, 0x4, R6 ;  /* 0x0000000417067825 */ /* 0x000fc800078e0006 */
[----:B--2---:R-:W-:-:S04]  /*1950*/  FMUL R17, R0, R17 ;  /* 0x0000001100117220 */ /* 0x004fc80000400000 */
[----:B---3--:R-:W-:-:S05]  /*1960*/  FFMA R17, R17, UR8, R8 ;  /* 0x0000000811117c23 */ /* 0x008fca0008000008 */
[----:B------:R1:W-:Y:S04]  /*1970*/  STG.E desc[UR6][R10.64], R17 ;  /* 0x000000110a007986 */ /* 0x0003e8000c101906 */
[----:B0-----:R-:W2:Y:S04]  /*1980*/  LDG.E R13, desc[UR6][R4.64+0x1c] ;  /* 0x00001c06040d7981 */ /* 0x001ea8000c1e1900 */
[----:B------:R-:W3:Y:S01]  /*1990*/  LDG.E R8, desc[UR6][R6.64] ;  /* 0x0000000606087981 */ /* 0x000ee2000c1e1900 */
[----:B------:R-:W-:-:S04]  /*19a0*/  IADD3 R9, PT, PT, R9, 0x8, RZ ;  /* 0x0000000809097810 */ /* 0x000fc80007ffe0ff */
[----:B------:R-:W-:Y:S01]  /*19b0*/  ISETP.NE.AND P0, PT, R9, UR4, PT ;  /* 0x0000000409007c0c */ /* 0x000fe2000bf05270 */
[----:B--2---:R-:W-:-:S04]  /*19c0*/  FMUL R13, R0, R13 ;  /* 0x0000000d000d7220 */ /* 0x004fc80000400000 */
[----:B---3--:R-:W-:-:S05]  /*19d0*/  FFMA R13, R13, UR8, R8 ;  /* 0x000000080d0d7c23 */ /* 0x008fca0008000008 */
[----:B------:R1:W-:Y:S03]  /*19e0*/  STG.E desc[UR6][R6.64], R13 ;  /* 0x0000000d06007986 */ /* 0x0003e6000c101906 */
[----:B------:R-:W-:Y:S05]  /*19f0*/  @P0 BRA `(.L_x_16) ;  /* 0xfffffffc00080947 */ /* 0x000fea000383ffff */
[----:B------:R-:W-:-:S07]  /*1a00*/  MOV R5, UR4 ;  /* 0x0000000400057c02 */ /* 0x000fce0008000f00 */
.L_x_15:
[----:B------:R-:W-:-:S09]  /*1a10*/  UISETP.NE.AND UP0, UPT, UR9, URZ, UPT ;  /* 0x000000ff0900728c */ /* 0x000fd2000bf05270 */
[----:B------:R-:W-:Y:S05]  /*1a20*/  BRA.U !UP0, `(.L_x_17) ;  /* 0x00000005081c7547 */ /* 0x000fea000b800000 */
[----:B------:R-:W-:Y:S01]  /*1a30*/  UIADD3 UR5, UPT, UPT, UR9, -0x1, URZ ;  /* 0xffffffff09057890 */ /* 0x000fe2000fffe0ff */
[----:B------:R-:W-:-:S03]  /*1a40*/  LOP3.LUT P0, R16, R3, 0x3, RZ, 0xc0, !PT ;  /* 0x0000000303107812 */ /* 0x000fc6000780c0ff */
[----:B------:R-:W-:-:S09]  /*1a50*/  UISETP.GE.U32.AND UP0, UPT, UR5, 0x3, UPT ;  /* 0x000000030500788c */ /* 0x000fd2000bf06070 */
[----:B------:R-:W-:Y:S05]  /*1a60*/  BRA.U !UP0, `(.L_x_18) ;  /* 0x0000000108847547 */ /* 0x000fea000b800000 */
[----:B01----:R-:W0:Y:S01]  /*1a70*/  LDC.64 R6, c[0x0][0x388] ;  /* 0x0000e200ff067b82 */ /* 0x003e220000000a00 */
[----:B------:R-:W1:Y:S07]  /*1a80*/  LDCU UR5, c[0x0][0x3c8] ;  /* 0x00007900ff0577ac */ /* 0x000e6e0008000800 */
[----:B------:R-:W2:Y:S01]  /*1a90*/  LDC.64 R8, c[0x0][0x3a0] ;  /* 0x0000e800ff087b82 */ /* 0x000ea20000000a00 */
[C---:B-1----:R-:W-:Y:S02]  /*1aa0*/  IMAD R15, R5.reuse, UR5, R2 ;  /* 0x00000005050f7c24 */ /* 0x042fe4000f8e0202 */
[----:B0-----:R-:W-:-:S05]  /*1ab0*/  IMAD.WIDE.U32 R6, R5, 0x4, R6 ;  /* 0x0000000405067825 */ /* 0x001fca00078e0006 */
[----:B------:R-:W3:Y:S01]  /*1ac0*/  LDG.E R13, desc[UR6][R6.64] ;  /* 0x00000006060d7981 */ /* 0x000ee2000c1e1900 */
[----:B--2---:R-:W-:-:S05]  /*1ad0*/  IMAD.WIDE.U32 R10, R15, 0x4, R8 ;  /* 0x000000040f0a7825 */ /* 0x004fca00078e0008 */
[----:B------:R-:W2:Y:S01]  /*1ae0*/  LDG.E R4, desc[UR6][R10.64] ;  /* 0x000000060a047981 */ /* 0x000ea2000c1e1900 */
[----:B------:R-:W-:Y:S01]  /*1af0*/  IADD3 R19, PT, PT, R15, UR5, RZ ;  /* 0x000000050f137c10 */ /* 0x000fe2000fffe0ff */
[----:B---3--:R-:W-:-:S04]  /*1b00*/  FMUL R13, R0, R13 ;  /* 0x0000000d000d7220 */ /* 0x008fc80000400000 */
[----:B--2---:R-:W-:Y:S01]  /*1b10*/  FFMA R17, R13, UR8, R4 ;  /* 0x000000080d117c23 */ /* 0x004fe20008000004 */
        /* <DEDUP_REMOVED lines=9> */
[----:B------:R-:W3:Y:S04]  /*1bb0*/  LDG.E R21, desc[UR6][R6.64+0x8] ;  /* 0x0000080606157981 */ /* 0x000ee8000c1e1900 */
[----:B------:R-:W4:Y:S01]  /*1bc0*/  LDG.E R4, desc[UR6][R14.64] ;  /* 0x000000060e047981 */ /* 0x000f22000c1e1900 */
[----:B------:R-:W-:-:S05]  /*1bd0*/  IADD3 R23, PT, PT, R23, UR5, RZ ;  /* 0x0000000517177c10 */ /* 0x000fca000fffe0ff */
[----:B------:R-:W-:-:S04]  /*1be0*/  IMAD.WIDE.U32 R8, R23, 0x4, R8 ;  /* 0x0000000417087825 */ /* 0x000fc800078e0008 */
[----:B---3--:R-:W-:-:S04]  /*1bf0*/  FMUL R21, R0, R21 ;  /* 0x0000001500157220 */ /* 0x008fc80000400000 */
[----:B----4-:R-:W-:-:S05]  /*1c00*/  FFMA R21, R21, UR8, R4 ;  /* 0x0000000815157c23 */ /* 0x010fca0008000004 */
[----:B------:R2:W-:Y:S04]  /*1c10*/  STG.E desc[UR6][R14.64], R21 ;  /* 0x000000150e007986 */ /* 0x0005e8000c101906 */
[----:B0-----:R-:W3:Y:S04]  /*1c20*/  LDG.E R11, desc[UR6][R6.64+0xc] ;  /* 0x00000c06060b7981 */ /* 0x001ee8000c1e1900 */
[----:B------:R-:W4:Y:S01]  /*1c30*/  LDG.E R4, desc[UR6][R8.64] ;  /* 0x0000000608047981 */ /* 0x000f22000c1e1900 */
[----:B------:R-:W-:Y:S01]  /*1c40*/  IADD3 R5, PT, PT, R5, 0x4, RZ ;  /* 0x0000000405057810 */ /* 0x000fe20007ffe0ff */
[----:B---3--:R-:W-:-:S04]  /*1c50*/  FMUL R11, R0, R11 ;  /* 0x0000000b000b7220 */ /* 0x008fc80000400000 */
[----:B----4-:R-:W-:-:S05]  /*1c60*/  FFMA R11, R11, UR8, R4 ;  /* 0x000000080b0b7c23 */ /* 0x010fca0008000004 */
[----:B------:R2:W-:Y:S02]  /*1c70*/  STG.E desc[UR6][R8.64], R11 ;  /* 0x0000000b08007986 */ /* 0x0005e4000c101906 */
.L_x_18:
[----:B------:R-:W-:Y:S05]  /*1c80*/  @!P0 BRA `(.L_x_17) ;  /* 0x0000000000848947 */ /* 0x000fea0003800000 */
[----:B------:R-:W-:-:S13]  /*1c90*/  ISETP.NE.AND P0, PT, R16, 0x1, PT ;  /* 0x000000011000780c */ /* 0x000fda0003f05270 */
[----:B--2---:R-:W2:Y:S08]  /*1ca0*/  @P0 LDC R12, c[0x0][0x3c8] ;  /* 0x0000f200ff0c0b82 */ /* 0x004eb00000000800 */
[----:B0-----:R-:W0:Y:S08]  /*1cb0*/  @P0 LDC.64 R8, c[0x0][0x388] ;  /* 0x0000e200ff080b82 */ /* 0x001e300000000a00 */
[----:B-1----:R-:W1:Y:S01]  /*1cc0*/  @P0 LDC.64 R6, c[0x0][0x3a0] ;  /* 0x0000e800ff060b82 */ /* 0x002e620000000a00 */
[----:B--2---:R-:W-:-:S02]  /*1cd0*/  @P0 IMAD R15, R5, R12, R2 ;  /* 0x0000000c050f0224 */ /* 0x004fc400078e0202 */
[----:B0-----:R-:W-:-:S05]  /*1ce0*/  @P0 IMAD.WIDE.U32 R8, R5, 0x4, R8 ;  /* 0x0000000405080825 */ /* 0x001fca00078e0008 */
[----:B------:R-:W2:Y:S01]  /*1cf0*/  @P0 LDG.E R13, desc[UR6][R8.64] ;  /* 0x00000006080d0981 */ /* 0x000ea2000c1e1900 */
[----:B-1----:R-:W-:-:S05]  /*1d00*/  @P0 IMAD.WIDE.U32 R10, R15, 0x4, R6 ;  /* 0x000000040f0a0825 */ /* 0x002fca00078e0006 */
[----:B------:R-:W3:Y:S01]  /*1d10*/  @P0 LDG.E R4, desc[UR6][R10.64] ;  /* 0x000000060a040981 */ /* 0x000ee2000c1e1900 */
[----:B------:R-:W-:-:S05]  /*1d20*/  @P0 IADD3 R15, PT, PT, R15, R12, RZ ;  /* 0x0000000c0f0f0210 */ /* 0x000fca0007ffe0ff */
[----:B------:R-:W-:Y:S01]  /*1d30*/  @P0 IMAD.WIDE.U32 R6, R15, 0x4, R6 ;  /* 0x000000040f060825 */ /* 0x000fe200078e0006 */
[----:B------:R-:W-:-:S04]  /*1d40*/  LOP3.LUT R3, R3, 0x1, RZ, 0xc0, !PT ;  /* 0x0000000103037812 */ /* 0x000fc800078ec0ff */
[----:B------:R-:W-:-:S13]  /*1d50*/  ISETP.NE.U32.AND P1, PT, R3, 0x1, PT ;  /* 0x000000010300780c */ /* 0x000fda0003f25070 */
[----:B------:R-:W0:Y:S08]  /*1d60*/  @!P1 LDC R3, c[0x0][0x3c8] ;  /* 0x0000f200ff039b82 */ /* 0x000e300000000800 */
[----:B------:R-:W1:Y:S01]  /*1d70*/  @!P1 LDC.64 R14, c[0x0][0x3a0] ;  /* 0x0000e800ff0e9b82 */ /* 0x000e620000000a00 */
[----:B--2---:R-:W-:-:S04]  /*1d80*/  @P0 FMUL R13, R0, R13 ;  /* 0x0000000d000d0220 */ /* 0x004fc80000400000 */
[----:B---3--:R-:W-:-:S03]  /*1d90*/  @P0 FFMA R17, R13, UR8, R4 ;  /* 0x000000080d110c23 */ /* 0x008fc60008000004 */
[----:B------:R-:W2:Y:S02]  /*1da0*/  @!P1 LDC.64 R12, c[0x0][0x388] ;  /* 0x0000e200ff0c9b82 */ /* 0x000ea40000000a00 */
[----:B------:R3:W-:Y:S04]  /*1db0*/  @P0 STG.E desc[UR6][R10.64], R17 ;  /* 0x000000110a000986 */ /* 0x0007e8000c101906 */
[----:B------:R1:W4:Y:S04]  /*1dc0*/  @P0 LDG.E R19, desc[UR6][R8.64+0x4] ;  /* 0x0000040608130981 */ /* 0x000328000c1e1900 */
[----:B------:R-:W5:Y:S01]  /*1dd0*/  @P0 LDG.E R4, desc[UR6][R6.64] ;  /* 0x0000000606040981 */ /* 0x000f62000c1e1900 */
[----:B------:R-:W-:-:S05]  /*1de0*/  @P0 IADD3 R5, PT, PT, R5, 0x2, RZ ;  /* 0x0000000205050810 */ /* 0x000fca0007ffe0ff */
[----:B0-----:R-:W-:-:S04]  /*1df0*/  @!P1 IMAD R3, R5, R3, R2 ;  /* 0x0000000305039224 */ /* 0x001fc800078e0202 */
[----:B-1----:R-:W-:-:S04]  /*1e00*/  @!P1 IMAD.WIDE.U32 R8, R3, 0x4, R14 ;  /* 0x0000000403089825 */ /* 0x002fc800078e000e */
[----:B----4-:R-:W-:-:S04]  /*1e10*/  @P0 FMUL R19, R0, R19 ;  /* 0x0000001300130220 */ /* 0x010fc80000400000 */
[----:B-----5:R-:W-:Y:S01]  /*1e20*/  @P0 FFMA R19, R19, UR8, R4 ;  /* 0x0000000813130c23 */ /* 0x020fe20008000004 */
[----:B--2---:R-:W-:-:S04]  /*1e30*/  @!P1 IMAD.WIDE.U32 R4, R5, 0x4, R12 ;  /* 0x0000000405049825 */ /* 0x004fc800078e000c */
[----:B------:R4:W-:Y:S04]  /*1e40*/  @P0 STG.E desc[UR6][R6.64], R19 ;  /* 0x0000001306000986 */ /* 0x0009e8000c101906 */
[----:B------:R-:W2:Y:S04]  /*1e50*/  @!P1 LDG.E R5, desc[UR6][R4.64] ;  /* 0x0000000604059981 */ /* 0x000ea8000c1e1900 */
[----:B---3--:R-:W3:Y:S01]  /*1e60*/  @!P1 LDG.E R10, desc[UR6][R8.64] ;  /* 0x00000006080a9981 */ /* 0x008ee2000c1e1900 */
[----:B--2---:R-:W-:-:S04]  /*1e70*/  @!P1 FMUL R3, R0, R5 ;  /* 0x0000000500039220 */ /* 0x004fc80000400000 */
[----:B---3--:R-:W-:-:S05]  /*1e80*/  @!P1 FFMA R3, R3, UR8, R10 ;  /* 0x0000000803039c23 */ /* 0x008fca000800000a */
[----:B------:R4:W-:Y:S02]  /*1e90*/  @!P1 STG.E desc[UR6][R8.64], R3 ;  /* 0x0000000308009986 */ /* 0x0009e4000c101906 */
.L_x_17:
[----:B------:R-:W3:Y:S01]  /*1ea0*/  LDCU UR5, c[0x0][0x3c8] ;  /* 0x00007900ff0577ac */ /* 0x000ee20008000800 */
[----:B------:R-:W-:-:S04]  /*1eb0*/  IADD3 R2, PT, PT, R2, 0x1, RZ ;  /* 0x0000000102027810 */ /* 0x000fc80007ffe0ff */
[----:B---3--:R-:W-:-:S13]  /*1ec0*/  ISETP.NE.AND P0, PT, R2, UR5, PT ;  /* 0x0000000502007c0c */ /* 0x008fda000bf05270 */
[----:B------:R-:W-:Y:S05]  /*1ed0*/  @!P0 BRA `(.L_x_13) ;  /* 0x00000008000c8947 */ /* 0x000fea0003800000 */
[----:B------:R-:W-:Y:S05]  /*1ee0*/  BRA `(.L_x_19) ;  /* 0xfffffff4009c7947 */ /* 0x000fea000383ffff */
.L_x_14:
[----:B------:R-:W-:Y:S01]  /*1ef0*/  UIADD3 UR5, UPT, UPT, UR4, -0x1, URZ ;  /* 0xffffffff04057890 */ /* 0x000fe2000fffe0ff */
[----:B------:R-:W-:Y:S01]  /*1f00*/  HFMA2 R2, -RZ, RZ, 0, 0 ;  /* 0x00000000ff027431 */ /* 0x000fe200000001ff */
[----:B------:R-:W-:Y:S02]  /*1f10*/  ULOP3.LUT UR8, UR4, 0xf, URZ, 0xc0, !UPT ;  /* 0x0000000f04087892 */ /* 0x000fe4000f8ec0ff */
[----:B------:R-:W-:Y:S02]  /*1f20*/  UISETP.GE.U32.AND UP0, UPT, UR5, 0xf, UPT ;  /* 0x0000000f0500788c */ /* 0x000fe4000bf06070 */
[----:B------:R-:W-:-:S07]  /*1f30*/  UISETP.NE.AND UP1, UPT, UR8, URZ, UPT ;  /* 0x000000ff0800728c */ /* 0x000fce000bf25270 */
[----:B------:R-:W-:Y:S05]  /*1f40*/  BRA.U !UP0, `(.L_x_20) ;  /* 0x0000000108e47547 */ /* 0x000fea000b800000 */
[----:B------:R-:W-:Y:S01]  /*1f50*/  ULOP3.LUT UR4, UR4, 0x7ffffff0, URZ, 0xc0, !UPT ;  /* 0x7ffffff004047892 */ /* 0x000fe2000f8ec0ff */
[----:B-123--:R-:W-:Y:S01]  /*1f60*/  MOV R3, RZ ;  /* 0x000000ff00037202 */ /* 0x00efe20000000f00 */
[----:B------:R-:W1:Y:S04]  /*1f70*/  LDCU UR5, c[0x0][0x3d0] ;  /* 0x00007a00ff0577ac */ /* 0x000e680008000800 */
[----:B------:R-:W-:-:S07]  /*1f80*/  MOV R2, UR4 ;  /* 0x0000000400027c02 */ /* 0x000fce0008000f00 */
.L_x_21:
[----:B01----:R-:W0:Y:S02]  /*1f90*/  LDC.64 R4, c[0x0][0x3b8] ;  /* 0x0000ee00ff047b82 */ /* 0x003e240000000a00 */
[----:B0-----:R-:W-:-:S05]  /*1fa0*/  IMAD.WIDE.U32 R4, R3, 0x4, R4 ;  /* 0x0000000403047825 */ /* 0x001fca00078e0004 */
[----:B------:R-:W1:Y:S04]  /*1fb0*/  LDG.E R23, desc[UR6][R4.64] ;  /* 0x0000000604177981 */ /* 0x000e68000c1e1900 */
        /* <DEDUP_REMOVED lines=15> */
[----:B------:R-:W-:-:S04]  /*20b0*/  IADD3 R3, PT, PT, R3, 0x10, RZ ;  /* 0x0000001003037810 */ /* 0x000fc80007ffe0ff */
[----:B------:R-:W-:Y:S01]  /*20c0*/  ISETP.NE.AND P0, PT, R3, R2, PT ;  /* 0x000000020300720c */ /* 0x000fe20003f05270 */
[C---:B-1----:R-:W-:Y:S01]  /*20d0*/  FFMA R23, R0.reuse, UR5, R23 ;  /* 0x0000000500177c23 */ /* 0x042fe20008000017 */
[----:B--2---:R-:W-:-:S04]  /*20e0*/  FFMA R25, R0, UR5, R25 ;  /* 0x0000000500197c23 */ /* 0x004fc80008000019 */
[----:B------:R0:W-:Y:S01]  /*20f0*/  STG.E desc[UR6][R4.64], R23 ;  /* 0x0000001704007986 */ /* 0x0001e2000c101906 */
[----:B---3--:R-:W-:-:S03]  /*2100*/  FFMA R27, R0, UR5, R27 ;  /* 0x00000005001b7c23 */ /* 0x008fc6000800001b */
[----:B------:R1:W-:Y:S01]  /*2110*/  STG.E desc[UR6][R4.64+0x4], R25 ;  /* 0x0000041904007986 */ /* 0x0003e2000c101906 */
[----:B----4-:R-:W-:-:S03]  /*2120*/  FFMA R29, R0, UR5, R29 ;  /* 0x00000005001d7c23 */ /* 0x010fc6000800001d */
[----:B------:R1:W-:Y:S01]  /*2130*/  STG.E desc[UR6][R4.64+0x8], R27 ;  /* 0x0000081b04007986 */ /* 0x0003e2000c101906 */
[----:B-----5:R-:W-:-:S03]  /*2140*/  FFMA R6, R0, UR5, R6 ;  /* 0x0000000500067c23 */ /* 0x020fc60008000006 */
[----:B------:R1:W-:Y:S01]  /*2150*/  STG.E desc[UR6][R4.64+0xc], R29 ;  /* 0x00000c1d04007986 */ /* 0x0003e2000c101906 */
[----:B------:R-:W-:-:S03]  /*2160*/  FFMA R8, R0, UR5, R8 ;  /* 0x0000000500087c23 */ /* 0x000fc60008000008 */
[----:B------:R1:W-:Y:S01]  /*2170*/  STG.E desc[UR6][R4.64+0x10], R6 ;  /* 0x0000100604007986 */ /* 0x0003e2000c101906 */
[----:B0-----:R-:W-:-:S03]  /*2180*/  FFMA R23, R0, UR5, R10 ;  /* 0x0000000500177c23 */ /* 0x001fc6000800000a */
[----:B------:R1:W-:Y:S01]  /*2190*/  STG.E desc[UR6][R4.64+0x14], R8 ;  /* 0x0000140804007986 */ /* 0x0003e2000c101906 */
[----:B------:R-:W-:-:S03]  /*21a0*/  FFMA R12, R0, UR5, R12 ;  /* 0x00000005000c7c23 */ /* 0x000fc6000800000c */
        /* <DEDUP_REMOVED lines=16> */
[----:B------:R1:W-:Y:S04]  /*22b0*/  STG.E desc[UR6][R4.64+0x38], R11 ;  /* 0x0000380b04007986 */ /* 0x0003e8000c101906 */
[----:B------:R1:W-:Y:S01]  /*22c0*/  STG.E desc[UR6][R4.64+0x3c], R9 ;  /* 0x00003c0904007986 */ /* 0x0003e2000c101906 */
[----:B------:R-:W-:Y:S05]  /*22d0*/  @P0 BRA `(.L_x_21) ;  /* 0xfffffffc002c0947 */ /* 0x000fea000383ffff */
.L_x_20:
[----:B------:R-:W-:Y:S05]  /*22e0*/  BRA.U !UP1, `(.L_x_13) ;  /* 0x0000000509087547 */ /* 0x000fea000b800000 */
[----:B------:R-:W4:Y:S01]  /*22f0*/  LDCU UR4, c[0x0][0x3c8] ;  /* 0x00007900ff0477ac */ /* 0x000f220008000800 */
[----:B------:R-:W-:Y:S02]  /*2300*/  UISETP.GE.U32.AND UP0, UPT, UR8, 0x8, UPT ;  /* 0x000000080800788c */ /* 0x000fe4000bf06070 */
[----:B----4-:R-:W-:-:S04]  /*2310*/  ULOP3.LUT UR9, UR4, 0x7, URZ, 0xc0, !UPT ;  /* 0x0000000704097892 */ /* 0x010fc8000f8ec0ff */
[----:B------:R-:W-:-:S03]  /*2320*/  UISETP.NE.AND UP1, UPT, UR9, URZ, UPT ;  /* 0x000000ff0900728c */ /* 0x000fc6000bf25270 */
[----:B------:R-:W-:Y:S08]  /*2330*/  BRA.U !UP0, `(.L_x_22) ;  /* 0x0000000108707547 */ /* 0x000ff0000b800000 */
[----:B01----:R-:W0:Y:S01]  /*2340*/  LDC.64 R4, c[0x0][0x3b8] ;  /* 0x0000ee00ff047b82 */ /* 0x003e220000000a00 */
[----:B------:R-:W1:Y:S01]  /*2350*/  LDCU UR5, c[0x0][0x3d0] ;  /* 0x00007a00ff0577ac */ /* 0x000e620008000800 */
[----:B0-----:R-:W-:-:S05]  /*2360*/  IMAD.WIDE.U32 R4, R2, 0x4, R4 ;  /* 0x0000000402047825 */ /* 0x001fca00078e0004 */
[----:B--23--:R-:W1:Y:S04]  /*2370*/  LDG.E R3, desc[UR6][R4.64] ;  /* 0x0000000604037981 */ /* 0x00ce68000c1e1900 */
[----:B------:R-:W2:Y:S04]  /*2380*/  LDG.E R7, desc[UR6][R4.64+0x4] ;  /* 0x0000040604077981 */ /* 0x000ea8000c1e1900 */
[----:B------:R-:W3:Y:S04]  /*2390*/  LDG.E R9, desc[UR6][R4.64+0x8] ;  /* 0x0000080604097981 */ /* 0x000ee8000c1e1900 */
[----:B------:R-:W4:Y:S04]  /*23a0*/  LDG.E R11, desc[UR6][R4.64+0xc] ;  /* 0x00000c06040b7981 */ /* 0x000f28000c1e1900 */
[----:B------:R-:W5:Y:S04]  /*23b0*/  LDG.E R13, desc[UR6][R4.64+0x10] ;  /* 0x00001006040d7981 */ /* 0x000f68000c1e1900 */
[----:B------:R-:W5:Y:S04]  /*23c0*/  LDG.E R15, desc[UR6][R4.64+0x14] ;  /* 0x00001406040f7981 */ /* 0x000f68000c1e1900 */
[----:B------:R-:W5:Y:S04]  /*23d0*/  LDG.E R17, desc[UR6][R4.64+0x18] ;  /* 0x0000180604117981 */ /* 0x000f68000c1e1900 */
[----:B------:R-:W5:Y:S01]  /*23e0*/  LDG.E R19, desc[UR6][R4.64+0x1c] ;  /* 0x00001c0604137981 */ /* 0x000f62000c1e1900 */
[----:B------:R-:W-:Y:S01]  /*23f0*/  IADD3 R2, PT, PT, R2, 0x8, RZ ;  /* 0x0000000802027810 */ /* 0x000fe20007ffe0ff */
        /* <DEDUP_REMOVED lines=11> */
[----:B------:R-:W-:-:S03]  /*24b0*/  FFMA R17, R0, UR5, R17 ;  /* 0x0000000500117c23 */ /* 0x000fc60008000011 */
[----:B------:R0:W-:Y:S01]  /*24c0*/  STG.E desc[UR6][R4.64+0x14], R15 ;  /* 0x0000140f04007986 */ /* 0x0001e2000c101906 */
[----:B------:R-:W-:-:S03]  /*24d0*/  FFMA R19, R0, UR5, R19 ;  /* 0x0000000500137c23 */ /* 0x000fc60008000013 */
[----:B------:R0:W-:Y:S04]  /*24e0*/  STG.E desc[UR6][R4.64+0x18], R17 ;  /* 0x0000181104007986 */ /* 0x0001e8000c101906 */
[----:B------:R0:W-:Y:S02]  /*24f0*/  STG.E desc[UR6][R4.64+0x1c], R19 ;  /* 0x00001c1304007986 */ /* 0x0001e4000c101906 */
.L_x_22:
[----:B------:R-:W-:Y:S05]  /*2500*/  BRA.U !UP1, `(.L_x_13) ;  /* 0x0000000109807547 */ /* 0x000fea000b800000 */
[----:B------:R-:W-:Y:S02]  /*2510*/  UISETP.GE.U32.AND UP0, UPT, UR9, 0x4, UPT ;  /* 0x000000040900788c */ /* 0x000fe4000bf06070 */
[----:B------:R-:W-:-:S04]  /*2520*/  ULOP3.LUT UR5, UR4, 0x3, URZ, 0xc0, !UPT ;  /* 0x0000000304057892 */ /* 0x000fc8000f8ec0ff */
        /* <DEDUP_REMOVED lines=8> */
[----:B------:R-:W4:Y:S01]  /*25b0*/  LDG.E R11, desc[UR6][R4.64+0xc] ;  /* 0x00000c06040b7981 */ /* 0x000f22000c1e1900 */
[----:B------:R-:W-:Y:S01]  /*25c0*/  IADD3 R2, PT, PT, R2, 0x4, RZ ;  /* 0x0000000402027810 */ /* 0x000fe20007ffe0ff */
[C---:B-1----:R-:W-:Y:S01]  /*25d0*/  FFMA R3, R0.reuse, UR4, R3 ;  /* 0x0000000400037c23 */ /* 0x042fe20008000003 */
[----:B--2---:R-:W-:-:S04]  /*25e0*/  FFMA R7, R0, UR4, R7 ;  /* 0x0000000400077c23 */ /* 0x004fc80008000007 */
[----:B------:R0:W-:Y:S01]  /*25f0*/  STG.E desc[UR6][R4.64], R3 ;  /* 0x0000000304007986 */ /* 0x0001e2000c101906 */
[----:B---3--:R-:W-:-:S03]  /*2600*/  FFMA R9, R0, UR4, R9 ;  /* 0x0000000400097c23 */ /* 0x008fc60008000009 */
[----:B------:R0:W-:Y:S01]  /*2610*/  STG.E desc[UR6][R4.64+0x4], R7 ;  /* 0x0000040704007986 */ /* 0x0001e2000c101906 */
[----:B----4-:R-:W-:-:S03]  /*2620*/  FFMA R11, R0, UR4, R11 ;  /* 0x00000004000b7c23 */ /* 0x010fc6000800000b */
[----:B------:R0:W-:Y:S04]  /*2630*/  STG.E desc[UR6][R4.64+0x8], R9 ;  /* 0x0000080904007986 */ /* 0x0001e8000c101906 */
[----:B------:R0:W-:Y:S02]  /*2640*/  STG.E desc[UR6][R4.64+0xc], R11 ;  /* 0x00000c0b04007986 */ /* 0x0001e4000c101906 */
.L_x_23:
[----:B------:R-:W-:Y:S05]  /*2650*/  BRA.U !UP1, `(.L_x_13) ;  /* 0x00000001092c7547 */ /* 0x000fea000b800000 */
[----:B012---:R-:W0:Y:S01]  /*2660*/  LDC.64 R6, c[0x0][0x3b8] ;  /* 0x0000ee00ff067b82 */ /* 0x007e220000000a00 */
[----:B------:R-:W1:Y:S01]  /*2670*/  LDCU UR8, c[0x0][0x3d0] ;  /* 0x00007a00ff0877ac */ /* 0x000e620008000800 */
[----:B------:R-:W-:-:S05]  /*2680*/  UMOV UR4, URZ ;  /* 0x000000ff00047c82 */ /* 0x000fca0008000000 */
.L_x_24:
[----:B0-----:R-:W-:-:S05]  /*2690*/  IMAD.WIDE.U32 R4, R2, 0x4, R6 ;  /* 0x0000000402047825 */ /* 0x001fca00078e0006 */
[----:B---3--:R-:W1:Y:S01]  /*26a0*/  LDG.E R3, desc[UR6][R4.64] ;  /* 0x0000000604037981 */ /* 0x008e62000c1e1900 */
[----:B------:R-:W-:Y:S01]  /*26b0*/  UIADD3 UR4, UPT, UPT, UR4, 0x1, URZ ;  /* 0x0000000104047890 */ /* 0x000fe2000fffe0ff */
[----:B------:R-:W-:-:S03]  /*26c0*/  IADD3 R2, PT, PT, R2, 0x1, RZ ;  /* 0x0000000102027810 */ /* 0x000fc60007ffe0ff */
[----:B------:R-:W-:Y:S01]  /*26d0*/  UISETP.NE.AND UP0, UPT, UR4, UR5, UPT ;  /* 0x000000050400728c */ /* 0x000fe2000bf05270 */
[----:B-1----:R-:W-:-:S05]  /*26e0*/  FFMA R3, R0, UR8, R3 ;  /* 0x0000000800037c23 */ /* 0x002fca0008000003 */
[----:B------:R0:W-:Y:S03]  /*26f0*/  STG.E desc[UR6][R4.64], R3 ;  /* 0x0000000304007986 */ /* 0x0001e6000c101906 */
[----:B------:R-:W-:Y:S05]  /*2700*/  BRA.U UP0, `(.L_x_24) ;  /* 0xfffffffd00e07547 */ /* 0x000fea000b83ffff */
.L_x_13:
[----:B------:R-:W5:Y:S02]  /*2710*/  LDC R0, c[0x0][0x3c0] ;  /* 0x0000f000ff007b82 */ /* 0x000f640000000800 */
[----:B-----5:R-:W-:-:S13]  /*2720*/  ISETP.GE.AND P0, PT, R0, 0x1, PT ;  /* 0x000000010000780c */ /* 0x020fda0003f06270 */
[----:B------:R-:W-:Y:S05]  /*2730*/  @!P0 EXIT ;  /* 0x000000000000894d */ /* 0x000fea0003800000 */
[----:B------:R-:W5:Y:S02]  /*2740*/  LDCU UR4, c[0x0][0x3c4] ;  /* 0x00007880ff0477ac */ /* 0x000f640008000800 */
[----:B-----5:R-:W-:-:S09]  /*2750*/  UISETP.GE.AND UP0, UPT, UR4, 0x1, UPT ;  /* 0x000000010400788c */ /* 0x020fd2000bf06270 */
[----:B------:R-:W-:Y:S05]  /*2760*/  BRA.U !UP0, `(.L_x_25) ;  /* 0x0000000908687547 */ /* 0x000fea000b800000 */
[----:B------:R-:W5:Y:S01]  /*2770*/  LDCU UR5, c[0x0][0x3cc] ;  /* 0x00007980ff0577ac */ /* 0x000f620008000800 */
[----:B------:R-:W-:Y:S01]  /*2780*/  HFMA2 R0, -RZ, RZ, 0, 0 ;  /* 0x00000000ff007431 */ /* 0x000fe200000001ff */
[----:B------:R-:W-:Y:S02]  /*2790*/  ULOP3.LUT UR8, UR4, 0x7, URZ, 0xc0, !UPT ;  /* 0x0000000704087892 */ /* 0x000fe4000f8ec0ff */
[----:B-----5:R-:W-:-:S12]  /*27a0*/  UIMAD UR4, UR5, UR4, URZ ;  /* 0x00000004050472a4 */ /* 0x020fd8000f8e02ff */
.L_x_30:
[----:B01234-:R-:W0:Y:S01]  /*27b0*/  LDC.64 R2, c[0x0][0x3b0] ;  /* 0x0000ec00ff027b82 */ /* 0x01fe220000000a00 */
[C---:B------:R-:W-:Y:S01]  /*27c0*/  LEA R4, R0.reuse, R1, 0x2 ;  /* 0x0000000100047211 */ /* 0x040fe200078e10ff */
[----:B------:R-:W1:Y:S05]  /*27d0*/  LDCU UR9, c[0x0][0x3d0] ;  /* 0x00007a00ff0977ac */ /* 0x000e6a0008000800 */
[----:B------:R-:W1:Y:S01]  /*27e0*/  LDL R4, [R4] ;  /* 0x0000000004047983 */ /* 0x000e620000100800 */
[----:B------:R-:W2:Y:S01]  /*27f0*/  LDC R5, c[0x0][0x3c4] ;  /* 0x0000f100ff057b82 */ /* 0x000ea20000000800 */
[----:B0-----:R-:W-:-:S05]  /*2800*/  IMAD.WIDE.U32 R2, R0, 0x4, R2 ;  /* 0x0000000400027825 */ /* 0x001fca00078e0002 */
[----:B------:R-:W1:Y:S01]  /*2810*/  LDG.E R7, desc[UR6][R2.64] ;  /* 0x0000000602077981 */ /* 0x000e62000c1e1900 */
[----:B--2---:R-:W-:Y:S02]  /*2820*/  ISETP.GE.U32.AND P0, PT, R5, 0x8, PT ;  /* 0x000000080500780c */ /* 0x004fe40003f06070 */
[----:B------:R-:W-:Y:S01]  /*2830*/  MOV R6, RZ ;  /* 0x000000ff00067202 */ /* 0x000fe20000000f00 */
[----:B-1----:R-:W-:-:S05]  /*2840*/  FFMA R7, R4, UR9, R7 ;  /* 0x0000000904077c23 */ /* 0x002fca0008000007 */
[----:B------:R0:W-:Y:S05]  /*2850*/  STG.E desc[UR6][R2.64], R7 ;  /* 0x0000000702007986 */ /* 0x0001ea000c101906 */
[----:B------:R-:W-:Y:S05]  /*2860*/  @!P0 BRA `(.L_x_26) ;  /* 0x0000000000f48947 */ /* 0x000fea0003800000 */
[----:B------:R-:W-:Y:S02]  /*2870*/  LOP3.LUT R6, R5, 0x7ffffff8, RZ, 0xc0, !PT ;  /* 0x7ffffff805067812 */ /* 0x000fe400078ec0ff */
[----:B------:R-:W-:Y:S02]  /*2880*/  MOV R8, UR4 ;  /* 0x0000000400087c02 */ /* 0x000fe40008000f00 */
[----:B0-----:R-:W-:Y:S02]  /*2890*/  MOV R7, R0 ;  /* 0x0000000000077202 */ /* 0x001fe40000000f00 */
[----:B------:R-:W-:-:S07]  /*28a0*/  IADD3 R9, PT, PT, -R6, RZ, RZ ;  /* 0x000000ff06097210 */ /* 0x000fce0007ffe1ff */
.L_x_27:
[----:B------:R-:W0:Y:S08]  /*28b0*/  LDC.64 R2, c[0x0][0x380] ;  /* 0x0000e000ff027b82 */ /* 0x000e300000000a00 */
[----:B-1----:R-:W1:Y:S08]  /*28c0*/  LDC.64 R10, c[0x0][0x390] ;  /* 0x0000e400ff0a7b82 */ /* 0x002e700000000a00 */
[----:B------:R-:W2:Y:S01]  /*28d0*/  LDC R12, c[0x0][0x3c8] ;  /* 0x0000f200ff0c7b82 */ /* 0x000ea20000000800 */
[----:B0-----:R-:W-:-:S05]  /*28e0*/  IMAD.WIDE R2, R8, 0x4, R2 ;  /* 0x0000000408027825 */ /* 0x001fca00078e0202 */
[----:B------:R-:W3:Y:S01]  /*28f0*/  LDG.E R13, desc[UR6][R2.64] ;  /* 0x00000006020d7981 */ /* 0x000ee2000c1e1900 */
[----:B-1----:R-:W-:-:S05]  /*2900*/  IMAD.WIDE R10, R7, 0x4, R10 ;  /* 0x00000004070a7825 */ /* 0x002fca00078e020a */
[----:B------:R-:W4:Y:S01]  /*2910*/  LDG.E R14, desc[UR6][R10.64] ;  /* 0x000000060a0e7981 */ /* 0x000f22000c1e1900 */
[----:B---3--:R-:W-:-:S04]  /*2920*/  FMUL R13, R4, R13 ;  /* 0x0000000d040d7220 */ /* 0x008fc80000400000 */
[----:B----4-:R-:W-:Y:S01]  /*2930*/  FFMA R13, R13, UR9, R14 ;  /* 0x000000090d0d7c23 */ /* 0x010fe2000800000e */
[----:B--2---:R-:W-:-:S04]  /*2940*/  IMAD.WIDE R14, R12, 0x4, R10 ;  /* 0x000000040c0e7825 */ /* 0x004fc800078e020a */
[----:B------:R0:W-:Y:S04]  /*2950*/  STG.E desc[UR6][R10.64], R13 ;  /* 0x0000000d0a007986 */ /* 0x0001e8000c101906 */
[----:B------:R-:W2:Y:S04]  /*2960*/  LDG.E R17, desc[UR6][R2.64+0x4] ;  /* 0x0000040602117981 */ /* 0x000ea8000c1e1900 */
[----:B------:R-:W3:Y:S01]  /*2970*/  LDG.E R16, desc[UR6][R14.64] ;  /* 0x000000060e107981 */ /* 0x000ee2000c1e1900 */
[----:B--2---:R-:W-:-:S04]  /*2980*/  FMUL R17, R4, R17 ;  /* 0x0000001104117220 */ /* 0x004fc80000400000 */
[----:B---3--:R-:W-:Y:S01]  /*2990*/  FFMA R19, R17, UR9, R16 ;  /* 0x0000000911137c23 */ /* 0x008fe20008000010 */
[----:B------:R-:W-:-:S04]  /*29a0*/  IMAD.WIDE R16, R12, 0x4, R14 ;  /* 0x000000040c107825 */ /* 0x000fc800078e020e */
[----:B------:R1:W-:Y:S04]  /*29b0*/  STG.E desc[UR6][R14.64], R19 ;  /* 0x000000130e007986 */ /* 0x0003e8000c101906 */
[----:B------:R-:W2:Y:S04]  /*29c0*/  LDG.E R21, desc[UR6][R2.64+0x8] ;  /* 0x0000080602157981 */ /* 0x000ea8000c1e1900 */
[----:B------:R-:W3:Y:S01]  /*29d0*/  LDG.E R18, desc[UR6][R16.64] ;  /* 0x0000000610127981 */ /* 0x000ee2000c1e1900 */
[----:B0-----:R-:W-:-:S04]  /*29e0*/  IMAD.WIDE R10, R12, 0x4, R16 ;  /* 0x000000040c0a7825 */ /* 0x001fc800078e0210 */
[----:B--2---:R-:W-:-:S04]  /*29f0*/  FMUL R21, R4, R21 ;  /* 0x0000001504157220 */ /* 0x004fc80000400000 */
[----:B---3--:R-:W-:-:S05]  /*2a00*/  FFMA R21, R21, UR9, R18 ;  /* 0x0000000915157c23 */ /* 0x008fca0008000012 */
[----:B------:R0:W-:Y:S04]  /*2a10*/  STG.E desc[UR6][R16.64], R21 ;  /* 0x0000001510007986 */ /* 0x0001e8000c101906 */
[----:B------:R-:W2:Y:S04]  /*2a20*/  LDG.E R13, desc[UR6][R2.64+0xc] ;  /* 0x00000c06020d7981 */ /* 0x000ea8000c1e1900 */
[----:B------:R-:W3:Y:S01]  /*2a30*/  LDG.E R18, desc[UR6][R10.64] ;  /* 0x000000060a127981 */ /* 0x000ee2000c1e1900 */
[----:B-1----:R-:W-:-:S04]  /*2a40*/  IMAD.WIDE R14, R12, 0x4, R10 ;  /* 0x000000040c0e7825 */ /* 0x002fc800078e020a */
[----:B--2---:R-:W-:-:S04]  /*2a50*/  FMUL R13, R4, R13 ;  /* 0x0000000d040d7220 */ /* 0x004fc80000400000 */
[----:B---3--:R-:W-:-:S05]  /*2a60*/  FFMA R13, R13, UR9, R18 ;  /* 0x000000090d0d7c23 */ /* 0x008fca0008000012 */
        /* <DEDUP_REMOVED lines=21> */
[----:B------:R-:W-:-:S04]  /*2bc0*/  IADD3 R9, PT, PT, R9, 0x8, RZ ;  /* 0x0000000809097810 */ /* 0x000fc80007ffe0ff */
[----:B------:R-:W-:Y:S02]  /*2bd0*/  ISETP.NE.AND P0, PT, R9, RZ, PT ;  /* 0x000000ff0900720c */ /* 0x000fe40003f05270 */
[----:B------:R-:W-:Y:S02]  /*2be0*/  LEA R7, R12, R7, 0x3 ;  /* 0x000000070c077211 */ /* 0x000fe400078e18ff */
[----:B------:R-:W-:Y:S01]  /*2bf0*/  IADD3 R8, PT, PT, R8, 0x8, RZ ;  /* 0x0000000808087810 */ /* 0x000fe20007ffe0ff */
[----:B--2---:R-:W-:-:S04]  /*2c00*/  FMUL R19, R4, R19 ;  /* 0x0000001304137220 */ /* 0x004fc80000400000 */
[----:B---3--:R-:W-:-:S05]  /*2c10*/  FFMA R19, R19, UR9, R18 ;  /* 0x0000000913137c23 */ /* 0x008fca0008000012 */
[----:B------:R1:W-:Y:S01]  /*2c20*/  STG.E desc[UR6][R14.64], R19 ;  /* 0x000000130e007986 */ /* 0x0003e2000c101906 */
[----:B------:R-:W-:Y:S05]  /*2c30*/  @P0 BRA `(.L_x_27) ;  /* 0xfffffffc001c0947 */ /* 0x000fea000383ffff */
.L_x_26:
[----:B------:R-:W-:-:S09]  /*2c40*/  UISETP.NE.AND UP0, UPT, UR8, URZ, UPT ;  /* 0x000000ff0800728c */ /* 0x000fd2000bf05270 */
[----:B------:R-:W-:Y:S05]  /*2c50*/  BRA.U !UP0, `(.L_x_28) ;  /* 0x0000000508187547 */ /* 0x000fea000b800000 */
[----:B------:R-:W-:Y:S01]  /*2c60*/  UIADD3 UR5, UPT, UPT, UR8, -0x1, URZ ;  /* 0xffffffff08057890 */ /* 0x000fe2000fffe0ff */
[----:B-1----:R-:W-:-:S03]  /*2c70*/  LOP3.LUT P0, R14, R5, 0x3, RZ, 0xc0, !PT ;  /* 0x00000003050e7812 */ /* 0x002fc6000780c0ff */
[----:B------:R-:W-:-:S09]  /*2c80*/  UISETP.GE.U32.AND UP0, UPT, UR5, 0x3, UPT ;  /* 0x000000030500788c */ /* 0x000fd2000bf06070 */
[----:B------:R-:W-:Y:S05]  /*2c90*/  BRA.U !UP0, `(.L_x_29) ;  /* 0x00000001087c7547 */ /* 0x000fea000b800000 */
[----:B0-----:R-:W0:Y:S01]  /*2ca0*/  LDC.64 R2, c[0x0][0x380] ;  /* 0x0000e000ff027b82 */ /* 0x001e220000000a00 */
[----:B------:R-:W-:-:S07]  /*2cb0*/  IADD3 R9, PT, PT, R6, UR4, RZ ;  /* 0x0000000406097c10 */ /* 0x000fce000fffe0ff */
[----:B------:R-:W1:Y:S08]  /*2cc0*/  LDC R7, c[0x0][0x3c8] ;  /* 0x0000f200ff077b82 */ /* 0x000e700000000800 */
[----:B------:R-:W2:Y:S01]  /*2cd0*/  LDC.64 R12, c[0x0][0x390] ;  /* 0x0000e400ff0c7b82 */ /* 0x000ea20000000a00 */
[----:B0-----:R-:W-:-:S04]  /*2ce0*/  IMAD.WIDE R2, R9, 0x4, R2 ;  /* 0x0000000409027825 */ /* 0x001fc800078e0202 */
[----:B-1----:R-:W-:-:S04]  /*2cf0*/  IMAD R9, R6, R7, R0 ;  /* 0x0000000706097224 */ /* 0x002fc800078e0200 */
[----:B--2---:R-:W-:Y:S02]  /*2d00*/  IMAD.WIDE R12, R9, 0x4, R12 ;  /* 0x00000004090c7825 */ /* 0x004fe400078e020c */
        /* <DEDUP_REMOVED lines=20> */
[----:B------:R-:W-:Y:S01]  /*2e50*/  IADD3 R6, PT, PT, R6, 0x4, RZ ;  /* 0x0000000406067810 */ /* 0x000fe20007ffe0ff */
[----:B--2---:R-:W-:-:S04]  /*2e60*/  FMUL R7, R4, R7 ;  /* 0x0000000704077220 */ /* 0x004fc80000400000 */
[----:B---3--:R-:W-:-:S05]  /*2e70*/  FFMA R7, R7, UR9, R16 ;  /* 0x0000000907077c23 */ /* 0x008fca0008000010 */
[----:B------:R1:W-:Y:S02]  /*2e80*/  STG.E desc[UR6][R12.64], R7 ;  /* 0x000000070c007986 */ /* 0x0003e4000c101906 */
.L_x_29:
[----:B------:R-:W-:Y:S05]  /*2e90*/  @!P0 BRA `(.L_x_28) ;  /* 0x0000000000888947 */ /* 0x000fea0003800000 */
[----:B------:R-:W-:-:S13]  /*2ea0*/  ISETP.NE.AND P0, PT, R14, 0x1, PT ;  /* 0x000000010e00780c */ /* 0x000fda0003f05270 */
[----:B-1----:R-:W1:Y:S01]  /*2eb0*/  @P0 LDC.64 R8, c[0x0][0x380] ;  /* 0x0000e000ff080b82 */ /* 0x002e620000000a00 */
[----:B0-----:R-:W-:-:S07]  /*2ec0*/  @P0 IADD3 R7, PT, PT, R6, UR4, RZ ;  /* 0x0000000406070c10 */ /* 0x001fce000fffe0ff */
[----:B------:R-:W0:Y:S08]  /*2ed0*/  @P0 LDC R11, c[0x0][0x3c8] ;  /* 0x0000f200ff0b0b82 */ /* 0x000e300000000800 */
[----:B------:R-:W2:Y:S01]  /*2ee0*/  @P0 LDC.64 R2, c[0x0][0x390] ;  /* 0x0000e400ff020b82 */ /* 0x000ea20000000a00 */
[----:B-1----:R-:W-:-:S04]  /*2ef0*/  @P0 IMAD.WIDE R8, R7, 0x4, R8 ;  /* 0x0000000407080825 */ /* 0x002fc800078e0208 */
[----:B0-----:R-:W-:-:S04]  /*2f00*/  @P0 IMAD R13, R6, R11, R0 ;  /* 0x0000000b060d0224 */ /* 0x001fc800078e0200 */
[----:B--2---:R-:W-:Y:S02]  /*2f10*/  @P0 IMAD.WIDE R12, R13, 0x4, R2 ;  /* 0x000000040d0c0825 */ /* 0x004fe400078e0202 */
[----:B------:R-:W2:Y:S04]  /*2f20*/  @P0 LDG.E R3, desc[UR6][R8.64] ;  /* 0x0000000608030981 */ /* 0x000ea8000c1e1900 */
[----:B------:R-:W3:Y:S01]  /*2f30*/  @P0 LDG.E R2, desc[UR6][R12.64] ;  /* 0x000000060c020981 */ /* 0x000ee2000c1e1900 */
[----:B------:R-:W-:-:S04]  /*2f40*/  LOP3.LUT R5, R5, 0x1, RZ, 0xc0, !PT ;  /* 0x0000000105057812 */ /* 0x000fc800078ec0ff */
[----:B------:R-:W-:-:S13]  /*2f50*/  ISETP.NE.U32.AND P1, PT, R5, 0x1, PT ;  /* 0x000000010500780c */ /* 0x000fda0003f25070 */
[----:B------:R-:W0:Y:S08]  /*2f60*/  @!P1 LDC R19, c[0x0][0x3c8] ;  /* 0x0000f200ff139b82 */ /* 0x000e300000000800 */
[----:B------:R-:W1:Y:S01]  /*2f70*/  @!P1 LDC.64 R14, c[0x0][0x380] ;  /* 0x0000e000ff0e9b82 */ /* 0x000e620000000a00 */
[----:B--2---:R-:W-:-:S04]  /*2f80*/  @P0 FMUL R3, R4, R3 ;  /* 0x0000000304030220 */ /* 0x004fc80000400000 */
[----:B---3--:R-:W-:Y:S01]  /*2f90*/  @P0 FFMA R7, R3, UR9, R2 ;  /* 0x0000000903070c23 */ /* 0x008fe20008000002 */
[----:B------:R-:W-:Y:S02]  /*2fa0*/  @P0 IMAD.WIDE R2, R11, 0x4, R12 ;  /* 0x000000040b020825 */ /* 0x000fe400078e020c */
[----:B------:R-:W2:Y:S02]  /*2fb0*/  @!P1 LDC.64 R10, c[0x0][0x390] ;  /* 0x0000e400ff0a9b82 */ /* 0x000ea40000000a00 */
[----:B------:R1:W-:Y:S04]  /*2fc0*/  @P0 STG.E desc[UR6][R12.64], R7 ;  /* 0x000000070c000986 */ /* 0x0003e8000c101906 */
[----:B------:R0:W3:Y:S04]  /*2fd0*/  @P0 LDG.E R17, desc[UR6][R8.64+0x4] ;  /* 0x0000040608110981 */ /* 0x0000e8000c1e1900 */
[----:B------:R-:W4:Y:S01]  /*2fe0*/  @P0 LDG.E R16, desc[UR6][R2.64] ;  /* 0x0000000602100981 */ /* 0x000f22000c1e1900 */
[----:B------:R-:W-:-:S04]  /*2ff0*/  @P0 IADD3 R6, PT, PT, R6, 0x2, RZ ;  /* 0x0000000206060810 */ /* 0x000fc80007ffe0ff */
[C---:B------:R-:W-:Y:S01]  /*3000*/  @!P1 IADD3 R5, PT, PT, R6.reuse, UR4, RZ ;  /* 0x0000000406059c10 */ /* 0x040fe2000fffe0ff */
[----:B0-----:R-:W-:-:S04]  /*3010*/  @!P1 IMAD R9, R6, R19, R0 ;  /* 0x0000001306099224 */ /* 0x001fc800078e0200 */
[----:B-1----:R-:W-:-:S04]  /*3020*/  @!P1 IMAD.WIDE R6, R5, 0x4, R14 ;  /* 0x0000000405069825 */ /* 0x002fc800078e020e */
[----:B--2---:R-:W-:-:S04]  /*3030*/  @!P1 IMAD.WIDE R10, R9, 0x4, R10 ;  /* 0x00000004090a9825 */ /* 0x004fc800078e020a */
[----:B---3--:R-:W-:-:S04]  /*3040*/  @P0 FMUL R17, R4, R17 ;  /* 0x0000001104110220 */ /* 0x008fc80000400000 */
[----:B----4-:R-:W-:-:S05]  /*3050*/  @P0 FFMA R17, R17, UR9, R16 ;  /* 0x0000000911110c23 */ /* 0x010fca0008000010 */
[----:B------:R2:W-:Y:S04]  /*3060*/  @P0 STG.E desc[UR6][R2.64], R17 ;  /* 0x0000001102000986 */ /* 0x0005e8000c101906 */
[----:B------:R-:W3:Y:S04]  /*3070*/  @!P1 LDG.E R7, desc[UR6][R6.64] ;  /* 0x0000000606079981 */ /* 0x000ee8000c1e1900 */
[----:B------:R-:W4:Y:S01]  /*3080*/  @!P1 LDG.E R5, desc[UR6][R10.64] ;  /* 0x000000060a059981 */ /* 0x000f22000c1e1900 */
[----:B---3--:R-:W-:-:S04]  /*3090*/  @!P1 FMUL R4, R4, R7 ;  /* 0x0000000704049220 */ /* 0x008fc80000400000 */
[----:B----4-:R-:W-:-:S05]  /*30a0*/  @!P1 FFMA R5, R4, UR9, R5 ;  /* 0x0000000904059c23 */ /* 0x010fca0008000005 */
[----:B------:R2:W-:Y:S02]  /*30b0*/  @!P1 STG.E desc[UR6][R10.64], R5 ;  /* 0x000000050a009986 */ /* 0x0005e4000c101906 */
.L_x_28:
[----:B------:R-:W3:Y:S01]  /*30c0*/  LDCU UR5, c[0x0][0x3c0] ;  /* 0x00007800ff0577ac */ /* 0x000ee20008000800 */
[----:B------:R-:W-:-:S04]  /*30d0*/  IADD3 R0, PT, PT, R0, 0x1, RZ ;  /* 0x0000000100007810 */ /* 0x000fc80007ffe0ff */
[----:B---3--:R-:W-:-:S13]  /*30e0*/  ISETP.NE.AND P0, PT, R0, UR5, PT ;  /* 0x0000000500007c0c */ /* 0x008fda000bf05270 */
[----:B------:R-:W-:Y:S05]  /*30f0*/  @!P0 EXIT ;  /* 0x000000000000894d */ /* 0x000fea0003800000 */
[----:B------:R-:W-:Y:S05]  /*3100*/  BRA `(.L_x_30) ;  /* 0xfffffff400a87947 */ /* 0x000fea000383ffff */
.L_x_25:
[C---:B------:R-:W-:Y:S01]  /*3110*/  ISETP.GE.U32.AND P1, PT, R0.reuse, 0x10, PT ;  /* 0x000000100000780c */ /* 0x040fe20003f26070 */
[----:B0-----:R-:W-:Y:S01]  /*3120*/  HFMA2 R16, -RZ, RZ, 0, 0 ;  /* 0x00000000ff107431 */ /* 0x001fe200000001ff */
[----:B-12---:R-:W-:-:S04]  /*3130*/  LOP3.LUT R21, R0, 0xf, RZ, 0xc0, !PT ;  /* 0x0000000f00157812 */ /* 0x006fc800078ec0ff */
[----:B------:R-:W-:-:S07]  /*3140*/  ISETP.NE.AND P0, PT, R21, RZ, PT ;  /* 0x000000ff1500720c */ /* 0x000fce0003f05270 */
[----:B------:R-:W-:Y:S06]  /*3150*/  @!P1 BRA `(.L_x_31) ;  /* 0x0000000000f49947 */ /* 0x000fec0003800000 */
[----:B------:R-:W-:Y:S01]  /*3160*/  LOP3.LUT R16, R0, 0x7ffffff0, RZ, 0xc0, !PT ;  /* 0x7ffffff000107812 */ /* 0x000fe200078ec0ff */
[----:B------:R-:W0:Y:S01]  /*3170*/  LDCU UR4, c[0x0][0x3d0] ;  /* 0x00007a00ff0477ac */ /* 0x000e220008000800 */
[----:B------:R-:W-:-:S07]  /*3180*/  MOV R17, RZ ;  /* 0x000000ff00117202 */ /* 0x000fce0000000f00 */
.L_x_32:
[----:B-1-34-:R-:W1:Y:S01]  /*3190*/  LDC.64 R2, c[0x0][0x3b0] ;  /* 0x0000ec00ff027b82 */ /* 0x01ae620000000a00 */
[----:B------:R-:W-:-:S05]  /*31a0*/  LEA R18, R17, R1, 0x2 ;  /* 0x0000000111127211 */ /* 0x000fca00078e10ff */
[----:B------:R-:W0:Y:S04]  /*31b0*/  LDL.128 R8, [R18] ;  /* 0x0000000012087983 */ /* 0x000e280000100c00 */
[----:B------:R-:W2:Y:S01]  /*31c0*/  LDL.128 R4, [R18+0x10] ;  /* 0x0000100012047983 */ /* 0x000ea20000100c00 */
[----:B-1----:R-:W-:-:S05]  /*31d0*/  IMAD.WIDE.U32 R2, R17, 0x4, R2 ;  /* 0x0000000411027825 */ /* 0x002fca00078e0002 */
[----:B------:R-:W0:Y:S04]  /*31e0*/  LDG.E R12, desc[UR6][R2.64+0x4] ;  /* 0x00000406020c7981 */ /* 0x000e28000c1e1900 */
[----:B------:R-:W3:Y:S04]  /*31f0*/  LDG.E R15, desc[UR6][R2.64] ;  /* 0x00000006020f7981 */ /* 0x000ee8000c1e1900 */
[----:B------:R-:W4:Y:S04]  /*3200*/  LDG.E R19, desc[UR6][R2.64+0x8] ;  /* 0x0000080602137981 */ /* 0x000f28000c1e1900 */
[----:B------:R-:W5:Y:S04]  /*3210*/  LDG.E R14, desc[UR6][R2.64+0xc] ;  /* 0x00000c06020e7981 */ /* 0x000f68000c1e1900 */
[----:B------:R-:W2:Y:S04]  /*3220*/  LDG.E R27, desc[UR6][R2.64+0x10] ;  /* 0x00001006021b7981 */ /* 0x000ea8000c1e1900 */
[----:B------:R-:W2:Y:S04]  /*3230*/  LDG.E R20, desc[UR6][R2.64+0x14] ;  /* 0x0000140602147981 */ /* 0x000ea8000c1e1900 */
[----:B------:R-:W2:Y:S04]  /*3240*/  LDG.E R13, desc[UR6][R2.64+0x18] ;  /* 0x00001806020d7981 */ /* 0x000ea8000c1e1900 */
[----:B------:R-:W2:Y:S04]  /*3250*/  LDG.E R24, desc[UR6][R2.64+0x2c] ;  /* 0x00002c0602187981 */ /* 0x000ea8000c1e1900 */
[----:B------:R-:W2:Y:S01]  /*3260*/  LDG.E R22, desc[UR6][R2.64+0x34] ;  /* 0x0000340602167981 */ /* 0x000ea2000c1e1900 */
[----:B0-----:R-:W-:Y:S01]  /*3270*/  FFMA R23, R9, UR4, R12 ;  /* 0x0000000409177c23 */ /* 0x001fe2000800000c */
[----:B---3--:R-:W-:Y:S01]  /*3280*/  FFMA R15, R8, UR4, R15 ;  /* 0x00000004080f7c23 */ /* 0x008fe2000800000f */
[----:B----4-:R-:W-:-:S03]  /*3290*/  FFMA R25, R10, UR4, R19 ;  /* 0x000000040a197c23 */ /* 0x010fc60008000013 */
[----:B------:R0:W-:Y:S01]  /*32a0*/  STG.E desc[UR6][R2.64+0x4], R23 ;  /* 0x0000041702007986 */ /* 0x0001e2000c101906 */
[----:B-----5:R-:W-:-:S03]  /*32b0*/  FFMA R29, R11, UR4, R14 ;  /* 0x000000040b1d7c23 */ /* 0x020fc6000800000e */
[----:B------:R1:W-:Y:S01]  /*32c0*/  STG.E desc[UR6][R2.64], R15 ;  /* 0x0000000f02007986 */ /* 0x0003e2000c101906 */
[----:B--2---:R-:W-:-:S03]  /*32d0*/  FFMA R26, R4, UR4, R27 ;  /* 0x00000004041a7c23 */ /* 0x004fc6000800001b */
[----:B------:R2:W-:Y:S01]  /*32e0*/  STG.E desc[UR6][R2.64+0x8], R25 ;  /* 0x0000081902007986 */ /* 0x0005e2000c101906 */
[----:B------:R-:W-:-:S03]  /*32f0*/  FFMA R28, R5, UR4, R20 ;  /* 0x00000004051c7c23 */ /* 0x000fc60008000014 */
[----:B------:R-:W3:Y:S01]  /*3300*/  LDL.128 R8, [R18+0x20] ;  /* 0x0000200012087983 */ /* 0x000ee20000100c00 */
[----:B0-----:R-:W-:-:S03]  /*3310*/  FFMA R23, R6, UR4, R13 ;  /* 0x0000000406177c23 */ /* 0x001fc6000800000d */
[----:B------:R-:W4:Y:S04]  /*3320*/  LDG.E R4, desc[UR6][R2.64+0x1c] ;  /* 0x00001c0602047981 */ /* 0x000f28000c1e1900 */
[----:B------:R-:W5:Y:S04]  /*3330*/  LDG.E R5, desc[UR6][R2.64+0x20] ;  /* 0x0000200602057981 */ /* 0x000f68000c1e1900 */
[----:B------:R-:W5:Y:S04]  /*3340*/  LDG.E R20, desc[UR6][R2.64+0x24] ;  /* 0x0000240602147981 */ /* 0x000f68000c1e1900 */
[----:B------:R-:W5:Y:S04]  /*3350*/  LDG.E R19, desc[UR6][R2.64+0x28] ;  /* 0x0000280602137981 */ /* 0x000f68000c1e1900 */
[----:B-1----:R-:W5:Y:S04]  /*3360*/  LDL.128 R12, [R18+0x30] ;  /* 0x00003000120c7983 */ /* 0x002f680000100c00 */
[----:B--2---:R-:W2:Y:S04]  /*3370*/  LDG.E R25, desc[UR6][R2.64+0x30] ;  /* 0x0000300602197981 */ /* 0x004ea8000c1e1900 */
[----:B------:R-:W2:Y:S04]  /*3380*/  LDG.E R27, desc[UR6][R2.64+0x38] ;  /* 0x00003806021b7981 */ /* 0x000ea8000c1e1900 */
[----:B------:R-:W2:Y:S01]  /*3390*/  LDG.E R6, desc[UR6][R2.64+0x3c] ;  /* 0x00003c0602067981 */ /* 0x000ea2000c1e1900 */
[----:B------:R-:W-:-:S04]  /*33a0*/  IADD3 R17, PT, PT, R17, 0x10, RZ ;  /* 0x0000001011117810 */ /* 0x000fc80007ffe0ff */
[----:B------:R-:W-:Y:S01]  /*33b0*/  ISETP.NE.AND P1, PT, R17, R16, PT ;  /* 0x000000101100720c */ /* 0x000fe20003f25270 */
[----:B------:R1:W-:Y:S04]  /*33c0*/  STG.E desc[UR6][R2.64+0xc], R29 ;  /* 0x00000c1d02007986 */ /* 0x0003e8000c101906 */
[----:B------:R1:W-:Y:S04]  /*33d0*/  STG.E desc[UR6][R2.64+0x10], R26 ;  /* 0x0000101a02007986 */ /* 0x0003e8000c101906 */
[----:B------:R1:W-:Y:S04]  /*33e0*/  STG.E desc[UR6][R2.64+0x14], R28 ;  /* 0x0000141c02007986 */ /* 0x0003e8000c101906 */
[----:B------:R1:W-:Y:S01]  /*33f0*/  STG.E desc[UR6][R2.64+0x18], R23 ;  /* 0x0000181702007986 */ /* 0x0003e2000c101906 */
[----:B---3--:R-:W-:Y:S01]  /*3400*/  FFMA R11, R11, UR4, R24 ;  /* 0x000000040b0b7c23 */ /* 0x008fe20008000018 */
[----:B----4-:R-:W-:Y:S01]  /*3410*/  FFMA R7, R7, UR4, R4 ;  /* 0x0000000407077c23 */ /* 0x010fe20008000004 */
[----:B-----5:R-:W-:Y:S01]  /*3420*/  FFMA R5, R8, UR4, R5 ;  /* 0x0000000408057c23 */ /* 0x020fe20008000005 */
[----:B------:R-:W-:Y:S01]  /*3430*/  FFMA R9, R9, UR4, R20 ;  /* 0x0000000409097c23 */ /* 0x000fe20008000014 */
[----:B------:R-:W-:Y:S01]  /*3440*/  FFMA R19, R10, UR4, R19 ;  /* 0x000000040a137c23 */ /* 0x000fe20008000013 */
[----:B------:R-:W-:Y:S01]  /*3450*/  FFMA R13, R13, UR4, R22 ;  /* 0x000000040d0d7c23 */ /* 0x000fe20008000016 */
[----:B--2---:R-:W-:Y:S01]  /*3460*/  FFMA R25, R12, UR4, R25 ;  /* 0x000000040c197c23 */ /* 0x004fe20008000019 */
[----:B------:R-:W-:Y:S01]  /*3470*/  FFMA R27, R14, UR4, R27 ;  /* 0x000000040e1b7c23 */ /* 0x000fe2000800001b */
[----:B------:R-:W-:Y:S01]  /*3480*/  FFMA R15, R15, UR4, R6 ;  /* 0x000000040f0f7c23 */ /* 0x000fe20008000006 */
[----:B------:R1:W-:Y:S04]  /*3490*/  STG.E desc[UR6][R2.64+0x1c], R7 ;  /* 0x00001c0702007986 */ /* 0x0003e8000c101906 */
[----:B------:R1:W-:Y:S04]  /*34a0*/  STG.E desc[UR6][R2.64+0x20], R5 ;  /* 0x0000200502007986 */ /* 0x0003e8000c101906 */
[----:B------:R1:W-:Y:S04]  /*34b0*/  STG.E desc[UR6][R2.64+0x24], R9 ;  /* 0x0000240902007986 */ /* 0x0003e8000c101906 */
[----:B------:R1:W-:Y:S04]  /*34c0*/  STG.E desc[UR6][R2.64+0x28], R19 ;  /* 0x0000281302007986 */ /* 0x0003e8000c101906 */
[----:B------:R1:W-:Y:S04]  /*34d0*/  STG.E desc[UR6][R2.64+0x2c], R11 ;  /* 0x00002c0b02007986 */ /* 0x0003e8000c101906 */
[----:B------:R1:W-:Y:S04]  /*34e0*/  STG.E desc[UR6][R2.64+0x30], R25 ;  /* 0x0000301902007986 */ /* 0x0003e8000c101906 */
[----:B------:R1:W-:Y:S04]  /*34f0*/  STG.E desc[UR6][R2.64+0x34], R13 ;  /* 0x0000340d02007986 */ /* 0x0003e8000c101906 */
[----:B------:R1:W-:Y:S04]  /*3500*/  STG.E desc[UR6][R2.64+0x38], R27 ;  /* 0x0000381b02007986 */ /* 0x0003e8000c101906 */
[----:B------:R1:W-:Y:S01]  /*3510*/  STG.E desc[UR6][R2.64+0x3c], R15 ;  /* 0x00003c0f02007986 */ /* 0x0003e2000c101906 */
[----:B------:R-:W-:Y:S05]  /*3520*/  @P1 BRA `(.L_x_32) ;  /* 0xfffffffc00181947 */ /* 0x000fea000383ffff */
.L_x_31:
[----:B------:R-:W-:Y:S05]  /*3530*/  @!P0 EXIT ;  /* 0x000000000000894d */ /* 0x000fea0003800000 */
[----:B------:R-:W-:Y:S02]  /*3540*/  ISETP.GE.U32.AND P0, PT, R21, 0x8, PT ;  /* 0x000000081500780c */ /* 0x000fe40003f06070 */
[----:B-1--4-:R-:W-:-:S04]  /*3550*/  LOP3.LUT R19, R0, 0x7, RZ, 0xc0, !PT ;  /* 0x0000000700137812 */ /* 0x012fc800078ec0ff */
[----:B------:R-:W-:-:S07]  /*3560*/  ISETP.NE.AND P1, PT, R19, RZ, PT ;  /* 0x000000ff1300720c */ /* 0x000fce0003f25270 */
[----:B------:R-:W-:Y:S06]  /*3570*/  @!P0 BRA `(.L_x_33) ;  /* 0x0000000000948947 */ /* 0x000fec0003800000 */
[----:B---3--:R-:W0:Y:S01]  /*3580*/  LDC.64 R2, c[0x0][0x3b0] ;  /* 0x0000ec00ff027b82 */ /* 0x008e220000000a00 */
[C---:B------:R-:W-:Y:S01]  /*3590*/  LEA R4, R16.reuse, R1, 0x2 ;  /* 0x0000000110047211 */ /* 0x040fe200078e10ff */
[----:B------:R-:W1:Y:S04]  /*35a0*/  LDCU UR4, c[0x0][0x3d0] ;  /* 0x00007a00ff0477ac */ /* 0x000e680008000800 */
[----:B------:R-:W1:Y:S04]  /*35b0*/  LDL R5, [R4] ;  /* 0x0000000004057983 */ /* 0x000e680000100800 */
[----:B------:R-:W2:Y:S04]  /*35c0*/  LDL R7, [R4+0x4] ;  /* 0x0000040004077983 */ /* 0x000ea80000100800 */
[----:B------:R-:W3:Y:S04]  /*35d0*/  LDL R9, [R4+0x8] ;  /* 0x0000080004097983 */ /* 0x000ee80000100800 */
[----:B------:R-:W4:Y:S04]  /*35e0*/  LDL R11, [R4+0xc] ;  /* 0x00000c00040b7983 */ /* 0x000f280000100800 */
[----:B------:R-:W5:Y:S01]  /*35f0*/  LDL R13, [R4+0x10] ;  /* 0x00001000040d7983 */ /* 0x000f620000100800 */
[----:B0-----:R-:W-:-:S03]  /*3600*/  IMAD.WIDE.U32 R2, R16, 0x4, R2 ;  /* 0x0000000410027825 */ /* 0x001fc600078e0002 */
[----:B------:R-:W5:Y:S04]  /*3610*/  LDL R15, [R4+0x14] ;  /* 0x00001400040f7983 */ /* 0x000f680000100800 */
[----:B------:R-:W1:Y:S04]  /*3620*/  LDG.E R6, desc[UR6][R2.64] ;  /* 0x0000000602067981 */ /* 0x000e68000c1e1900 */
[----:B------:R-:W2:Y:S04]  /*3630*/  LDG.E R8, desc[UR6][R2.64+0x4] ;  /* 0x0000040602087981 */ /* 0x000ea8000c1e1900 */
[----:B------:R-:W3:Y:S04]  /*3640*/  LDG.E R10, desc[UR6][R2.64+0x8] ;  /* 0x00000806020a7981 */ /* 0x000ee8000c1e1900 */
[----:B------:R-:W5:Y:S04]  /*3650*/  LDL R17, [R4+0x18] ;  /* 0x0000180004117983 */ /* 0x000f680000100800 */
[----:B------:R-:W5:Y:S04]  /*3660*/  LDL R21, [R4+0x1c] ;  /* 0x00001c0004157983 */ /* 0x000f680000100800 */
[----:B------:R-:W4:Y:S04]  /*3670*/  LDG.E R12, desc[UR6][R2.64+0xc] ;  /* 0x00000c06020c7981 */ /* 0x000f28000c1e1900 */
[----:B------:R-:W5:Y:S04]  /*3680*/  LDG.E R14, desc[UR6][R2.64+0x10] ;  /* 0x00001006020e7981 */ /* 0x000f68000c1e1900 */
[----:B------:R-:W5:Y:S04]  /*3690*/  LDG.E R18, desc[UR6][R2.64+0x14] ;  /* 0x0000140602127981 */ /* 0x000f68000c1e1900 */
[----:B------:R-:W5:Y:S04]  /*36a0*/  LDG.E R20, desc[UR6][R2.64+0x18] ;  /* 0x0000180602147981 */ /* 0x000f68000c1e1900 */
[----:B------:R-:W5:Y:S01]  /*36b0*/  LDG.E R22, desc[UR6][R2.64+0x1c] ;  /* 0x00001c0602167981 */ /* 0x000f62000c1e1900 */
[----:B------:R-:W-:Y:S01]  /*36c0*/  IADD3 R16, PT, PT, R16, 0x8, RZ ;  /* 0x0000000810107810 */ /* 0x000fe20007ffe0ff */
[----:B-1----:R-:W-:Y:S01]  /*36d0*/  FFMA R5, R5, UR4, R6 ;  /* 0x0000000405057c23 */ /* 0x002fe20008000006 */
[----:B--2---:R-:W-:Y:S01]  /*36e0*/  FFMA R7, R7, UR4, R8 ;  /* 0x0000000407077c23 */ /* 0x004fe20008000008 */
[----:B---3--:R-:W-:-:S03]  /*36f0*/  FFMA R9, R9, UR4, R10 ;  /* 0x0000000409097c23 */ /* 0x008fc6000800000a */
[----:B------:R0:W-:Y:S04]  /*3700*/  STG.E desc[UR6][R2.64], R5 ;  /* 0x0000000502007986 */ /* 0x0001e8000c101906 */
[----:B------:R0:W-:Y:S01]  /*3710*/  STG.E desc[UR6][R2.64+0x4], R7 ;  /* 0x0000040702007986 */ /* 0x0001e2000c101906 */
[----:B----4-:R-:W-:Y:S01]  /*3720*/  FFMA R11, R11, UR4, R12 ;  /* 0x000000040b0b7c23 */ /* 0x010fe2000800000c */
[----:B-----5:R-:W-:Y:S01]  /*3730*/  FFMA R13, R13, UR4, R14 ;  /* 0x000000040d0d7c23 */ /* 0x020fe2000800000e */
[----:B------:R-:W-:Y:S01]  /*3740*/  FFMA R15, R15, UR4, R18 ;  /* 0x000000040f0f7c23 */ /* 0x000fe20008000012 */
[----:B------:R-:W-:Y:S01]  /*3750*/  FFMA R17, R17, UR4, R20 ;  /* 0x0000000411117c23 */ /* 0x000fe20008000014 */
[----:B------:R-:W-:Y:S01]  /*3760*/  FFMA R21, R21, UR4, R22 ;  /* 0x0000000415157c23 */ /* 0x000fe20008000016 */
[----:B------:R0:W-:Y:S04]  /*3770*/  STG.E desc[UR6][R2.64+0x8], R9 ;  /* 0x0000080902007986 */ /* 0x0001e8000c101906 */
[----:B------:R0:W-:Y:S04]  /*3780*/  STG.E desc[UR6][R2.64+0xc], R11 ;  /* 0x00000c0b02007986 */ /* 0x0001e8000c101906 */
[----:B------:R0:W-:Y:S04]  /*3790*/  STG.E desc[UR6][R2.64+0x10], R13 ;  /* 0x0000100d02007986 */ /* 0x0001e8000c101906 */
[----:B------:R0:W-:Y:S04]  /*37a0*/  STG.E desc[UR6][R2.64+0x14], R15 ;  /* 0x0000140f02007986 */ /* 0x0001e8000c101906 */
[----:B------:R0:W-:Y:S04]  /*37b0*/  STG.E desc[UR6][R2.64+0x18], R17 ;  /* 0x0000181102007986 */ /* 0x0001e8000c101906 */
[----:B------:R0:W-:Y:S02]  /*37c0*/  STG.E desc[UR6][R2.64+0x1c], R21 ;  /* 0x00001c1502007986 */ /* 0x0001e4000c101906 */
.L_x_33:
[----:B------:R-:W-:Y:S05]  /*37d0*/  @!P1 EXIT ;  /* 0x000000000000994d */ /* 0x000fea0003800000 */
[----:B------:R-:W-:Y:S02]  /*37e0*/  ISETP.GE.U32.AND P0, PT, R19, 0x4, PT ;  /* 0x000000041300780c */ /* 0x000fe40003f06070 */
[----:B------:R-:W-:-:S04]  /*37f0*/  LOP3.LUT R10, R0, 0x3, RZ, 0xc0, !PT ;  /* 0x00000003000a7812 */ /* 0x000fc800078ec0ff */
[----:B------:R-:W-:-:S07]  /*3800*/  ISETP.NE.AND P1, PT, R10, RZ, PT ;  /* 0x000000ff0a00720c */ /* 0x000fce0003f25270 */
[----:B------:R-:W-:Y:S06]  /*3810*/  @!P0 BRA `(.L_x_34) ;  /* 0x0000000000548947 */ /* 0x000fec0003800000 */
[----:B0--3--:R-:W0:Y:S01]  /*3820*/  LDC.64 R2, c[0x0][0x3b0] ;  /* 0x0000ec00ff027b82 */ /* 0x009e220000000a00 */
[C---:B------:R-:W-:Y:S01]  /*3830*/  LEA R12, R16.reuse, R1, 0x2 ;  /* 0x00000001100c7211 */ /* 0x040fe200078e10ff */
[----:B------:R-:W1:Y:S04]  /*3840*/  LDCU UR4, c[0x0][0x3d0] ;  /* 0x00007a00ff0477ac */ /* 0x000e680008000800 */
[----:B------:R-:W1:Y:S04]  /*3850*/  LDL R5, [R12] ;  /* 0x000000000c057983 */ /* 0x000e680000100800 */
[----:B------:R-:W2:Y:S04]  /*3860*/  LDL R7, [R12+0x4] ;  /* 0x000004000c077983 */ /* 0x000ea80000100800 */
[----:B------:R-:W3:Y:S04]  /*3870*/  LDL R9, [R12+0x8] ;  /* 0x000008000c097983 */ /* 0x000ee80000100800 */
[----:B------:R-:W4:Y:S01]  /*3880*/  LDL R11, [R12+0xc] ;  /* 0x00000c000c0b7983 */ /* 0x000f220000100800 */
[----:B0-----:R-:W-:-:S05]  /*3890*/  IMAD.WIDE.U32 R2, R16, 0x4, R2 ;  /* 0x0000000410027825 */ /* 0x001fca00078e0002 */
[----:B------:R-:W1:Y:S04]  /*38a0*/  LDG.E R0, desc[UR6][R2.64] ;  /* 0x0000000602007981 */ /* 0x000e68000c1e1900 */
[----:B------:R-:W2:Y:S04]  /*38b0*/  LDG.E R4, desc[UR6][R2.64+0x4] ;  /* 0x0000040602047981 */ /* 0x000ea8000c1e1900 */
[----:B------:R-:W3:Y:S04]  /*38c0*/  LDG.E R6, desc[UR6][R2.64+0x8] ;  /* 0x0000080602067981 */ /* 0x000ee8000c1e1900 */
[----:B------:R-:W4:Y:S01]  /*38d0*/  LDG.E R8, desc[UR6][R2.64+0xc] ;  /* 0x00000c0602087981 */ /* 0x000f22000c1e1900 */
[----:B------:R-:W-:Y:S01]  /*38e0*/  IADD3 R16, PT, PT, R16, 0x4, RZ ;  /* 0x0000000410107810 */ /* 0x000fe20007ffe0ff */
[----:B-1----:R-:W-:Y:S01]  /*38f0*/  FFMA R5, R5, UR4, R0 ;  /* 0x0000000405057c23 */ /* 0x002fe20008000000 */
[----:B--2---:R-:W-:Y:S01]  /*3900*/  FFMA R7, R7, UR4, R4 ;  /* 0x0000000407077c23 */ /* 0x004fe20008000004 */
[----:B---3--:R-:W-:Y:S01]  /*3910*/  FFMA R9, R9, UR4, R6 ;  /* 0x0000000409097c23 */ /* 0x008fe20008000006 */
[----:B----4-:R-:W-:-:S02]  /*3920*/  FFMA R11, R11, UR4, R8 ;  /* 0x000000040b0b7c23 */ /* 0x010fc40008000008 */
[----:B------:R1:W-:Y:S04]  /*3930*/  STG.E desc[UR6][R2.64], R5 ;  /* 0x0000000502007986 */ /* 0x0003e8000c101906 */
[----:B------:R1:W-:Y:S04]  /*3940*/  STG.E desc[UR6][R2.64+0x4], R7 ;  /* 0x0000040702007986 */ /* 0x0003e8000c101906 */
[----:B------:R1:W-:Y:S04]  /*3950*/  STG.E desc[UR6][R2.64+0x8], R9 ;  /* 0x0000080902007986 */ /* 0x0003e8000c101906 */
[----:B------:R1:W-:Y:S02]  /*3960*/  STG.E desc[UR6][R2.64+0xc], R11 ;  /* 0x00000c0b02007986 */ /* 0x0003e4000c101906 */
.L_x_34:
[----:B------:R-:W-:Y:S05]  /*3970*/  @!P1 EXIT ;  /* 0x000000000000994d */ /* 0x000fea0003800000 */
[----:B01----:R-:W0:Y:S01]  /*3980*/  LDC.64 R4, c[0x0][0x3b0] ;  /* 0x0000ec00ff047b82 */ /* 0x003e220000000a00 */
[----:B------:R-:W1:Y:S01]  /*3990*/  LDCU UR5, c[0x0][0x3d0] ;  /* 0x00007a00ff0577ac */ /* 0x000e620008000800 */
[----:B------:R-:W-:-:S05]  /*39a0*/  UMOV UR4, URZ ;  /* 0x000000ff00047c82 */ /* 0x000fca0008000000 */
.L_x_35:
[C---:B------:R-:W-:Y:S01]  /*39b0*/  LEA R0, R16.reuse, R1, 0x2 ;  /* 0x0000000110007211 */ /* 0x040fe200078e10ff */
[----:B0-23--:R-:W-:-:S05]  /*39c0*/  IMAD.WIDE.U32 R2, R16, 0x4, R4 ;  /* 0x0000000410027825 */ /* 0x00dfca00078e0004 */
[----:B------:R-:W1:Y:S04]  /*39d0*/  LDL R0, [R0] ;  /* 0x0000000000007983 */ /* 0x000e680000100800 */
[----:B------:R-:W1:Y:S01]  /*39e0*/  LDG.E R7, desc[UR6][R2.64] ;  /* 0x0000000602077981 */ /* 0x000e62000c1e1900 */
[----:B------:R-:W-:Y:S01]  /*39f0*/  UIADD3 UR4, UPT, UPT, UR4, 0x1, URZ ;  /* 0x0000000104047890 */ /* 0x000fe2000fffe0ff */
[----:B------:R-:W-:-:S05]  /*3a00*/  IADD3 R16, PT, PT, R16, 0x1, RZ ;  /* 0x0000000110107810 */ /* 0x000fca0007ffe0ff */
[----:B------:R-:W-:Y:S01]  /*3a10*/  ISETP.NE.AND P0, PT, R10, UR4, PT ;  /* 0x000000040a007c0c */ /* 0x000fe2000bf05270 */
[----:B-1----:R-:W-:-:S05]  /*3a20*/  FFMA R7, R0, UR5, R7 ;  /* 0x0000000500077c23 */ /* 0x002fca0008000007 */
[----:B------:R2:W-:Y:S07]  /*3a30*/  STG.E desc[UR6][R2.64], R7 ;  /* 0x0000000702007986 */ /* 0x0005ee000c101906 */
[----:B------:R-:W-:Y:S05]  /*3a40*/  @P0 BRA `(.L_x_35) ;  /* 0xfffffffc00d80947 */ /* 0x000fea000383ffff */
[----:B------:R-:W-:Y:S05]  /*3a50*/  EXIT ;  /* 0x000000000000794d */ /* 0x000fea0003800000 */
.L_x_36:
[----:B------:R-:W-:-:S00]  /*3a60*/  BRA `(.L_x_36) ;  /* 0xfffffffc00fc7947 */ /* 0x000fc0000383ffff */
[----:B------:R-:W-:-:S00]  /*3a70*/  NOP ;  /* 0x0000000000007918 */ /* 0x000fc00000000000 */
        /* <DEDUP_REMOVED lines=8> */
.L_x_71:


//--------------------- .text._Z13forwardFeedP2PfS_S_S_S_S_S_iiiiS_ --------------------------
	.section	.text._Z13forwardFeedP2PfS_S_S_S_S_S_iiiiS_,"ax",@progbits
	.align	128
        .global         _Z13forwardFeedP2PfS_S_S_S_S_S_iiiiS_
        .type           _Z13forwardFeedP2PfS_S_S_S_S_S_iiiiS_,@function
        .size           _Z13forwardFeedP2PfS_S_S_S_S_S_iiiiS_,(.L_x_72 - _Z13forwardFeedP2PfS_S_S_S_S_S_iiiiS_)
        .other          _Z13forwardFeedP2PfS_S_S_S_S_S_iiiiS_,@"STO_CUDA_ENTRY STV_DEFAULT"
_Z13forwardFeedP2PfS_S_S_S_S_S_iiiiS_:
.text._Z13forwardFeedP2PfS_S_S_S_S_S_iiiiS_:
[----:B------:R-:W-:Y:S08]  /*0000*/  LDC R1, c[0x0][0x37c] ;  /* 0x0000df00ff017b82 */ /* 0x000ff00000000800 */
[----:B------:R-:W0:Y:S02]  /*0010*/  LDC R6, c[0x0][0x3c0] ;  /* 0x0000f000ff067b82 */ /* 0x000e240000000800 */
[----:B0-----:R-:W-:-:S13]  /*0020*/  ISETP.GE.AND P0, PT, R6, 0x1, PT ;  /* 0x000000010600780c */ /* 0x001fda0003f06270 */
[----:B------:R-:W-:Y:S05]  /*0030*/  @!P0 EXIT ;  /* 0x000000000000894d */ /* 0x000fea0003800000 */
[----:B------:R-:W0:Y:S01]  /*0040*/  LDCU UR4, c[0x0][0x3b8] ;  /* 0x00007700ff0477ac */ /* 0x000e220008000800 */
[----:B------:R-:W1:Y:S01]  /*0050*/  LDCU.64 UR8, c[0x0][0x358] ;  /* 0x00006b00ff0877ac */ /* 0x000e620008000a00 */
[----:B0-----:R-:W-:-:S09]  /*0060*/  UISETP.GE.AND UP0, UPT, UR4, 0x1, UPT ;  /* 0x000000010400788c */ /* 0x001fd2000bf06270 */
[----:B-1----:R-:W-:Y:S05]  /*0070*/  BRA.U !UP0, `(.L_x_37) ;  /* 0x0000000d08c07547 */ /* 0x002fea000b800000 */
[----:B------:R-:W0:Y:S01]  /*0080*/  LDCU.64 UR6, c[0x0][0x390] ;  /* 0x00007200ff0677ac */ /* 0x000e220008000a00 */
[----:B------:R-:W-:Y:S01]  /*0090*/  HFMA2 R2, -RZ, RZ, 0, 0 ;  /* 0x00000000ff027431 */ /* 0x000fe200000001ff */
[----:B------:R-:W-:Y:S01]  /*00a0*/  SHF.L.U32 R0, R6, 0x4, RZ ;  /* 0x0000000406007819 */ /* 0x000fe200000006ff */
[----:B------:R-:W-:Y:S02]  /*00b0*/  ULOP3.LUT UR4, UR4, 0x7ffffff0, URZ, 0xc0, !UPT ;  /* 0x7ffffff004047892 */ /* 0x000fe4000f8ec0ff */
[----:B0-----:R-:W-:-:S04]  /*00c0*/  UIADD3 URZ, UP0, UPT, UR6, 0x20, URZ ;  /* 0x0000002006ff7890 */ /* 0x001fc8000ff1e0ff */
[----:B------:R-:W-:-:S12]  /*00d0*/  UIADD3.X UR5, UPT, UPT, URZ, UR7, URZ, UP0, !UPT ;  /* 0x00000007ff057290 */ /* 0x000fd800087fe4ff */
.L_x_43:
[----:B------:R-:W0:Y:S01]  /*00e0*/  LDC.64 R20, c[0x0][0x3c8] ;  /* 0x0000f200ff147b82 */ /* 0x000e220000000a00 */
[----:B------:R-:W1:Y:S07]  /*00f0*/  LDCU UR6, c[0x0][0x3b8] ;  /* 0x00007700ff0677ac */ /* 0x000e6e0008000800 */
[----:B------:R-:W2:Y:S01]  /*0100*/  LDC.64 R12, c[0x0][0x3a8] ;  /* 0x0000ea00ff0c7b82 */ /* 0x000ea20000000a00 */
[----:B0-----:R-:W-:-:S05]  /*0110*/  IMAD.WIDE.U32 R20, R2, 0x4, R20 ;  /* 0x0000000402147825 */ /* 0x001fca00078e0014 */
[----:B------:R0:W-:Y:S01]  /*0120*/  STG.E desc[UR8][R20.64], RZ ;  /* 0x000000ff14007986 */ /* 0x0001e2000c101908 */
[----:B--2---:R-:W-:-:S06]  /*0130*/  IMAD.WIDE.U32 R12, R2, 0x4, R12 ;  /* 0x00000004020c7825 */ /* 0x004fcc00078e000c */
[----:B------:R0:W5:Y:S01]  /*0140*/  LDG.E R12, desc[UR8][R12.64] ;  /* 0x000000080c0c7981 */ /* 0x000162000c1e1900 */
[----:B-1----:R-:W-:Y:S01]  /*0150*/  UISETP.GE.U32.AND UP0, UPT, UR6, 0x10, UPT ;  /* 0x000000100600788c */ /* 0x002fe2000bf06070 */
[----:B------:R-:W-:-:S08]  /*0160*/  MOV R3, RZ ;  /* 0x000000ff00037202 */ /* 0x000fd00000000f00 */
[----:B0-----:R-:W-:Y:S05]  /*0170*/  BRA.U !UP0, `(.L_x_38) ;  /* 0x0000000508b87547 */ /* 0x001fea000b800000 */
[----:B------:R-:W0:Y:S01]  /*0180*/  LDC R25, c[0x0][0x3c0] ;  /* 0x0000f000ff197b82 */ /* 0x000e220000000800 */
[----:B------:R-:W1:Y:S01]  /*0190*/  LDCU UR6, c[0x0][0x390] ;  /* 0x00007200ff0677ac */ /* 0x000e620008000800 */
[----:B------:R-:W-:Y:S01]  /*01a0*/  MOV R16, UR5 ;  /* 0x0000000500107c02 */ /* 0x000fe20008000f00 */
[----:B------:R-:W-:-:S05]  /*01b0*/  UIADD3 UR7, UPT, UPT, -UR4, URZ, URZ ;  /* 0x000000ff04077290 */ /* 0x000fca000fffe1ff */
[----:B------:R-:W2:Y:S01]  /*01c0*/  LDC.64 R22, c[0x0][0x3a0] ;  /* 0x0000e800ff167b82 */ /* 0x000ea20000000a00 */
[----:B-1----:R-:W-:Y:S01]  /*01d0*/  UIADD3 UR6, UPT, UPT, UR6, 0x20, URZ ;  /* 0x0000002006067890 */ /* 0x002fe2000fffe0ff */
[----:B0-----:R-:W-:Y:S01]  /*01e0*/  IADD3 R3, PT, PT, R2, R25, RZ ;  /* 0x0000001902037210 */ /* 0x001fe20007ffe0ff */
[C-C-:B------:R-:W-:Y:S01]  /*01f0*/  IMAD R7, R25.reuse, 0x3, R2.reuse ;  /* 0x0000000319077824 */ /* 0x140fe200078e0202 */
[CC--:B------:R-:W-:Y:S01]  /*0200*/  LEA R5, R25.reuse, R2.reuse, 0x1 ;  /* 0x0000000219057211 */ /* 0x0c0fe200078e08ff */
[C-C-:B------:R-:W-:Y:S01]  /*0210*/  IMAD R11, R25.reuse, 0x5, R2.reuse ;  /* 0x00000005190b7824 */ /* 0x140fe200078e0202 */
[CC--:B------:R-:W-:Y:S01]  /*0220*/  LEA R9, R25.reuse, R2.reuse, 0x2 ;  /* 0x0000000219097211 */ /* 0x0c0fe200078e10ff */
[C-C-:B------:R-:W-:Y:S01]  /*0230*/  IMAD R13, R25.reuse, 0x6, R2.reuse ;  /* 0x00000006190d7824 */ /* 0x140fe200078e0202 */
[C---:B------:R-:W-:Y:S01]  /*0240*/  LEA R17, R25.reuse, R2, 0x3 ;  /* 0x0000000219117211 */ /* 0x040fe200078e18ff */
[C-C-:B------:R-:W-:Y:S01]  /*0250*/  IMAD R15, R25.reuse, 0x7, R2.reuse ;  /* 0x00000007190f7824 */ /* 0x140fe200078e0202 */
[----:B------:R-:W-:Y:S01]  /*0260*/  MOV R14, UR6 ;  /* 0x00000006000e7c02 */ /* 0x000fe20008000f00 */
[----:B------:R-:W-:-:S02]  /*0270*/  IMAD R19, R25, 0x9, R2 ;  /* 0x0000000919137824 */ /* 0x000fc400078e0202 */
[C-C-:B------:R-:W-:Y:S02]  /*0280*/  IMAD R35, R25.reuse, 0xa, R2.reuse ;  /* 0x0000000a19237824 */ /* 0x140fe400078e0202 */
[C-C-:B------:R-:W-:Y:S02]  /*0290*/  IMAD R37, R25.reuse, 0xb, R2.reuse ;  /* 0x0000000b19257824 */ /* 0x140fe400078e0202 */
[C-C-:B------:R-:W-:Y:S02]  /*02a0*/  IMAD R4, R25.reuse, 0xc, R2.reuse ;  /* 0x0000000c19047824 */ /* 0x140fe400078e0202 */
[C-C-:B------:R-:W-:Y:S02]  /*02b0*/  IMAD R6, R25.reuse, 0xd, R2.reuse ;  /* 0x0000000d19067824 */ /* 0x140fe400078e0202 */
[C-C-:B------:R-:W-:Y:S02]  /*02c0*/  IMAD R8, R25.reuse, 0xe, R2.reuse ;  /* 0x0000000e19087824 */ /* 0x140fe400078e0202 */
[----:B------:R-:W-:-:S02]  /*02d0*/  IMAD R10, R25, 0xf, R2 ;  /* 0x0000000f190a7824 */ /* 0x000fc400078e0202 */
[----:B--2---:R-:W-:-:S07]  /*02e0*/  IMAD.WIDE.U32 R26, R2, 0x4, R22 ;  /* 0x00000004021a7825 */ /* 0x004fce00078e0016 */
.L_x_39:
[----:B------:R-:W-:Y:S01]  /*02f0*/  MOV R24, R14 ;  /* 0x0000000e00187202 */ /* 0x000fe20000000f00 */
[--C-:B------:R-:W-:Y:S01]  /*0300*/  IMAD.WIDE.U32 R30, R3, 0x4, R22.reuse ;  /* 0x00000004031e7825 */ /* 0x100fe200078e0016 */
[----:B------:R-:W-:Y:S01]  /*0310*/  MOV R25, R16 ;  /* 0x0000001000197202 */ /* 0x000fe20000000f00 */
[----:B------:R-:W2:Y:S02]  /*0320*/  LDG.E R18, desc[UR8][R26.64] ;  /* 0x000000081a127981 */ /* 0x000ea4000c1e1900 */
[--C-:B------:R-:W-:Y:S02]  /*0330*/  IMAD.WIDE.U32 R28, R5, 0x4, R22.reuse ;  /* 0x00000004051c7825 */ /* 0x100fe400078e0016 */
[----:B------:R-:W2:Y:S04]  /*0340*/  LDG.E R16, desc[UR8][R24.64+-0x20] ;  /* 0xffffe00818107981 */ /* 0x000ea8000c1e1900 */
[----:B------:R-:W3:Y:S01]  /*0350*/  LDG.E R30, desc[UR8][R30.64] ;  /* 0x000000081e1e7981 */ /* 0x000ee2000c1e1900 */
[----:B------:R-:W-:-:S03]  /*0360*/  IMAD.WIDE.U32 R32, R7, 0x4, R22 ;  /* 0x0000000407207825 */ /* 0x000fc600078e0016 */
[----:B------:R-:W3:Y:S04]  /*0370*/  LDG.E R36, desc[UR8][R24.64+-0x1c] ;  /* 0xffffe40818247981 */ /* 0x000ee8000c1e1900 */
[----:B------:R-:W4:Y:S04]  /*0380*/  LDG.E R28, desc[UR8][R28.64] ;  /* 0x000000081c1c7981 */ /* 0x000f28000c1e1900 */
[----:B------:R0:W4:Y:S04]  /*0390*/  LDG.E R14, desc[UR8][R32.64] ;  /* 0x00000008200e7981 */ /* 0x000128000c1e1900 */
[----:B------:R-:W4:Y:S04]  /*03a0*/  LDG.E R34, desc[UR8][R24.64+-0x14] ;  /* 0xffffec0818227981 */ /* 0x000f28000c1e1900 */
[----:B------:R-:W4:Y:S01]  /*03b0*/  LDG.E R29, desc[UR8][R24.64+-0x18] ;  /* 0xffffe808181d7981 */ /* 0x000f22000c1e1900 */
[----:B0-----:R-:W-:-:S04]  /*03c0*/  IMAD.WIDE.U32 R32, R9, 0x4, R22 ;  /* 0x0000000409207825 */ /* 0x001fc800078e0016 */
[----:B--2--5:R-:W-:-:S04]  /*03d0*/  FFMA R16, R16, R18, R12 ;  /* 0x0000001210107223 */ /* 0x024fc8000000000c */
[----:B---3--:R-:W-:Y:S02]  /*03e0*/  FFMA R16, R36, R30, R16 ;  /* 0x0000001e24107223 */ /* 0x008fe40000000010 */
[----:B------:R-:W2:Y:S02]  /*03f0*/  LDG.E R36, desc[UR8][R24.64+-0x4] ;  /* 0xfffffc0818247981 */ /* 0x000ea4000c1e1900 */
[----:B----4-:R-:W-:Y:S01]  /*0400*/  FFMA R31, R29, R28, R16 ;  /* 0x0000001c1d1f7223 */ /* 0x010fe20000000010 */
[----:B------:R-:W-:-:S04]  /*0410*/  IMAD.WIDE.U32 R28, R11, 0x4, R22 ;  /* 0x000000040b1c7825 */ /* 0x000fc800078e0016 */
[----:B------:R-:W-:Y:S01]  /*0420*/  FFMA R12, R34, R14, R31 ;  /* 0x0000000e220c7223 */ /* 0x000fe2000000001f */
[--C-:B------:R-:W-:Y:S01]  /*0430*/  IMAD.WIDE.U32 R30, R13, 0x4, R22.reuse ;  /* 0x000000040d1e7825 */ /* 0x100fe200078e0016 */
[----:B------:R-:W3:Y:S04]  /*0440*/  LDG.E R14, desc[UR8][R32.64] ;  /* 0x00000008200e7981 */ /* 0x000ee8000c1e1900 */
[----:B------:R-:W3:Y:S04]  /*0450*/  LDG.E R34, desc[UR8][R24.64+-0x10] ;  /* 0xfffff00818227981 */ /* 0x000ee8000c1e1900 */
[----:B------:R-:W4:Y:S04]  /*0460*/  LDG.E R30, desc[UR8][R30.64] ;  /* 0x000000081e1e7981 */ /* 0x000f28000c1e1900 */
[----:B------:R0:W2:Y:S04]  /*0470*/  LDG.E R16, desc[UR8][R28.64] ;  /* 0x000000081c107981 */ /* 0x0000a8000c1e1900 */
[----:B------:R-:W4:Y:S04]  /*0480*/  LDG.E R33, desc[UR8][R24.64+-0x8] ;  /* 0xfffff80818217981 */ /* 0x000f28000c1e1900 */
[----:B------:R-:W2:Y:S01]  /*0490*/  LDG.E R31, desc[UR8][R24.64+-0xc] ;  /* 0xfffff408181f7981 */ /* 0x000ea2000c1e1900 */
[----:B0-----:R-:W-:-:S05]  /*04a0*/  IMAD.WIDE.U32 R28, R15, 0x4, R22 ;  /* 0x000000040f1c7825 */ /* 0x001fca00078e0016 */
[----:B------:R0:W4:Y:S02]  /*04b0*/  LDG.E R18, desc[UR8][R28.64] ;  /* 0x000000081c127981 */ /* 0x000124000c1e1900 */
[----:B0-----:R-:W-:-:S04]  /*04c0*/  IMAD.WIDE.U32 R28, R17, 0x4, R22 ;  /* 0x00000004111c7825 */ /* 0x001fc800078e0016 */
[----:B---3--:R-:W-:Y:S02]  /*04d0*/  FFMA R12, R34, R14, R12 ;  /* 0x0000000e220c7223 */ /* 0x008fe4000000000c */
[----:B------:R0:W3:Y:S04]  /*04e0*/  LDG.E R14, desc[UR8][R28.64] ;  /* 0x000000081c0e7981 */ /* 0x0000e8000c1e1900 */
[----:B------:R-:W3:Y:S01]  /*04f0*/  LDG.E R34, desc[UR8][R24.64+0xc] ;  /* 0x00000c0818227981 */ /* 0x000ee2000c1e1900 */
[----:B--2---:R-:W-:-:S04]  /*0500*/  FFMA R12, R31, R16, R12 ;  /* 0x000000101f0c7223 */ /* 0x004fc8000000000c */
[----:B----4-:R-:W-:Y:S01]  /*0510*/  FFMA R33, R33, R30, R12 ;  /* 0x0000001e21217223 */ /* 0x010fe2000000000c */
[----:B------:R-:W-:-:S04]  /*0520*/  IMAD.WIDE.U32 R30, R19, 0x4, R22 ;  /* 0x00000004131e7825 */ /* 0x000fc800078e0016 */
[----:B------:R-:W-:Y:S02]  /*0530*/  FFMA R12, R36, R18, R33 ;  /* 0x00000012240c7223 */ /* 0x000fe40000000021 */
[----:B------:R-:W3:Y:S01]  /*0540*/  LDG.E R18, desc[UR8][R24.64] ;  /* 0x0000000818127981 */ /* 0x000ee2000c1e1900 */
[----:B------:R-:W-:-:S03]  /*0550*/  IMAD.WIDE.U32 R32, R35, 0x4, R22 ;  /* 0x0000000423207825 */ /* 0x000fc600078e0016 */
[----:B------:R-:W2:Y:S01]  /*0560*/  LDG.E R30, desc[UR8][R30.64] ;  /* 0x000000081e1e7981 */ /* 0x000ea2000c1e1900 */
[----:B0-----:R-:W-:-:S03]  /*0570*/  IMAD.WIDE.U32 R28, R37, 0x4, R22 ;  /* 0x00000004251c7825 */ /* 0x001fc600078e0016 */
[----:B------:R-:W2:Y:S04]  /*0580*/  LDG.E R36, desc[UR8][R24.64+0x4] ;  /* 0x0000040818247981 */ /* 0x000ea8000c1e1900 */
[----:B------:R-:W4:Y:S04]  /*0590*/  LDG.E R32, desc[UR8][R32.64] ;  /* 0x0000000820207981 */ /* 0x000f28000c1e1900 */
[----:B------:R-:W4:Y:S04]  /*05a0*/  LDG.E R31, desc[UR8][R24.64+0x8] ;  /* 0x00000808181f7981 */ /* 0x000f28000c1e1900 */
[----:B------:R0:W4:Y:S02]  /*05b0*/  LDG.E R16, desc[UR8][R28.64] ;  /* 0x000000081c107981 */ /* 0x000124000c1e1900 */
[----:B0-----:R-:W-:-:S04]  /*05c0*/  IMAD.WIDE.U32 R28, R4, 0x4, R22 ;  /* 0x00000004041c7825 */ /* 0x001fc800078e0016 */
[----:B---3--:R-:W-:Y:S02]  /*05d0*/  FFMA R12, R18, R14, R12 ;  /* 0x0000000e120c7223 */ /* 0x008fe4000000000c */
[----:B------:R0:W3:Y:S04]  /*05e0*/  LDG.E R14, desc[UR8][R28.64] ;  /* 0x000000081c0e7981 */ /* 0x0000e8000c1e1900 */
[----:B------:R-:W3:Y:S01]  /*05f0*/  LDG.E R18, desc[UR8][R24.64+0x1c] ;  /* 0x00001c0818127981 */ /* 0x000ee2000c1e1900 */
[----:B--2---:R-:W-:-:S03]  /*0600*/  FFMA R12, R36, R30, R12 ;  /* 0x0000001e240c7223 */ /* 0x004fc6000000000c */
[----:B------:R-:W2:Y:S01]  /*0610*/  LDG.E R36, desc[UR8][R24.64+0x14] ;  /* 0x0000140818247981 */ /* 0x000ea2000c1e1900 */
[----:B----4-:R-:W-:Y:S01]  /*0620*/  FFMA R12, R31, R32, R12 ;  /* 0x000000201f0c7223 */ /* 0x010fe2000000000c */
[----:B------:R-:W-:-:S04]  /*0630*/  IMAD.WIDE.U32 R30, R6, 0x4, R22 ;  /* 0x00000004061e7825 */ /* 0x000fc800078e0016 */
[----:B------:R-:W-:Y:S02]  /*0640*/  FFMA R12, R34, R16, R12 ;  /* 0x00000010220c7223 */ /* 0x000fe4000000000c */
[----:B------:R-:W3:Y:S01]  /*0650*/  LDG.E R16, desc[UR8][R24.64+0x10] ;  /* 0x0000100818107981 */ /* 0x000ee2000c1e1900 */
[----:B------:R-:W-:-:S03]  /*0660*/  IMAD.WIDE.U32 R32, R8, 0x4, R22 ;  /* 0x0000000408207825 */ /* 0x000fc600078e0016 */
[----:B------:R-:W2:Y:S01]  /*0670*/  LDG.E R30, desc[UR8][R30.64] ;  /* 0x000000081e1e7981 */ /* 0x000ea2000c1e1900 */
[----:B0-----:R-:W-:-:S03]  /*0680*/  IMAD.WIDE.U32 R28, R10, 0x4, R22 ;  /* 0x000000040a1c7825 */ /* 0x001fc600078e0016 */
[----:B------:R-:W4:Y:S04]  /*0690*/  LDG.E R32, desc[UR8][R32.64] ;  /* 0x0000000820207981 */ /* 0x000f28000c1e1900 */
[----:B------:R-:W4:Y:S04]  /*06a0*/  LDG.E R34, desc[UR8][R28.64] ;  /* 0x000000081c227981 */ /* 0x000f28000c1e1900 */
[----:B------:R-:W4:Y:S01]  /*06b0*/  LDG.E R31, desc[UR8][R24.64+0x18] ;  /* 0x00001808181f7981 */ /* 0x000f22000c1e1900 */
[----:B------:R-:W-:-:S04]  /*06c0*/  UIADD3 UR7, UPT, UPT, UR7, 0x10, URZ ;  /* 0x0000001007077890 */ /* 0x000fc8000fffe0ff */
[----:B------:R-:W-:Y:S01]  /*06d0*/  UISETP.NE.AND UP0, UPT, UR7, URZ, UPT ;  /* 0x000000ff0700728c */ /* 0x000fe2000bf05270 */
[C---:B------:R-:W-:Y:S01]  /*06e0*/  IADD3 R3, PT, PT, R0.reuse, R3, RZ ;  /* 0x0000000300037210 */ /* 0x040fe20007ffe0ff */
[C---:B------:R-:W-:Y:S01]  /*06f0*/  IMAD.WIDE.U32 R26, R0.reuse, 0x4, R26 ;  /* 0x00000004001a7825 */ /* 0x040fe200078e001a */
[C---:B------:R-:W-:Y:S02]  /*0700*/  IADD3 R5, PT, PT, R0.reuse, R5, RZ ;  /* 0x0000000500057210 */ /* 0x040fe40007ffe0ff */
[C---:B------:R-:W-:Y:S02]  /*0710*/  IADD3 R7, PT, PT, R0.reuse, R7, RZ ;  /* 0x0000000700077210 */ /* 0x040fe40007ffe0ff */
[C---:B------:R-:W-:Y:S02]  /*0720*/  IADD3 R9, PT, PT, R0.reuse, R9, RZ ;  /* 0x0000000900097210 */ /* 0x040fe40007ffe0ff */
[C---:B------:R-:W-:Y:S02]  /*0730*/  IADD3 R11, PT, PT, R0.reuse, R11, RZ ;  /* 0x0000000b000b7210 */ /* 0x040fe40007ffe0ff */
[----:B------:R-:W-:-:S02]  /*0740*/  IADD3 R13, PT, PT, R0, R13, RZ ;  /* 0x0000000d000d7210 */ /* 0x000fc40007ffe0ff */
[C---:B------:R-:W-:Y:S02]  /*0750*/  IADD3 R15, PT, PT, R0.reuse, R15, RZ ;  /* 0x0000000f000f7210 */ /* 0x040fe40007ffe0ff */
[C---:B------:R-:W-:Y:S02]  /*0760*/  IADD3 R17, PT, PT, R0.reuse, R17, RZ ;  /* 0x0000001100117210 */ /* 0x040fe40007ffe0ff */
[C---:B------:R-:W-:Y:S02]  /*0770*/  IADD3 R19, PT, PT, R0.reuse, R19, RZ ;  /* 0x0000001300137210 */ /* 0x040fe40007ffe0ff */
[C---:B------:R-:W-:Y:S02]  /*0780*/  IADD3 R35, PT, PT, R0.reuse, R35, RZ ;  /* 0x0000002300237210 */ /* 0x040fe40007ffe0ff */
[C---:B------:R-:W-:Y:S02]  /*0790*/  IADD3 R37, PT, PT, R0.reuse, R37, RZ ;  /* 0x0000002500257210 */ /* 0x040fe40007ffe0ff */
[----:B------:R-:W-:-:S02]  /*07a0*/  IADD3 R4, PT, PT, R0, R4, RZ ;  /* 0x0000000400047210 */ /* 0x000fc40007ffe0ff */
[C---:B------:R-:W-:Y:S02]  /*07b0*/  IADD3 R6, PT, PT, R0.reuse, R6, RZ ;  /* 0x0000000600067210 */ /* 0x040fe40007ffe0ff */
[C---:B------:R-:W-:Y:S02]  /*07c0*/  IADD3 R8, PT, PT, R0.reuse, R8, RZ ;  /* 0x0000000800087210 */ /* 0x040fe40007ffe0ff */
[----:B------:R-:W-:Y:S01]  /*07d0*/  IADD3 R10, PT, PT, R0, R10, RZ ;  /* 0x0000000a000a7210 */ /* 0x000fe20007ffe0ff */
[----:B---3--:R-:W-:-:S04]  /*07e0*/  FFMA R12, R16, R14, R12 ;  /* 0x0000000e100c7223 */ /* 0x008fc8000000000c */
[----:B--2---:R-:W-:Y:S01]  /*07f0*/  FFMA R12, R36, R30, R12 ;  /* 0x0000001e240c7223 */ /* 0x004fe2000000000c */
[----:B------:R-:W-:-:S04]  /*0800*/  IADD3 R14, P0, PT, R24, 0x40, RZ ;  /* 0x00000040180e7810 */ /* 0x000fc80007f1e0ff */
[----:B------:R-:W-:Y:S01]  /*0810*/  IADD3.X R16, PT, PT, RZ, R25, RZ, P0, !PT ;  /* 0x00000019ff107210 */ /* 0x000fe200007fe4ff */
[----:B----4-:R-:W-:-:S04]  /*0820*/  FFMA R31, R31, R32, R12 ;  /* 0x000000201f1f7223 */ /* 0x010fc8000000000c */
[----:B------:R-:W-:Y:S01]  /*0830*/  FFMA R12, R18, R34, R31 ;  /* 0x00000022120c7223 */ /* 0x000fe2000000001f */
[----:B------:R-:W-:Y:S06]  /*0840*/  BRA.U UP0, `(.L_x_39) ;  /* 0xfffffff900a87547 */ /* 0x000fec000b83ffff */
[----:B------:R-:W-:-:S07]  /*0850*/  MOV R3, UR4 ;  /* 0x0000000400037c02 */ /* 0x000fce0008000f00 */
.L_x_38:
[----:B------:R-:W0:Y:S02]  /*0860*/  LDC R16, c[0x0][0x3b8] ;  /* 0x0000ee00ff107b82 */ /* 0x000e240000000800 */
[----:B0-----:R-:W-:-:S04]  /*0870*/  LOP3.LUT R4, R16, 0xf, RZ, 0xc0, !PT ;  /* 0x0000000f10047812 */ /* 0x001fc800078ec0ff */
[----:B------:R-:W-:-:S13]  /*0880*/  ISETP.NE.AND P0, PT, R4, RZ, PT ;  /* 0x000000ff0400720c */ /* 0x000fda0003f05270 */
[----:B------:R-:W-:Y:S05]  /*0890*/  @!P0 BRA `(.L_x_40) ;  /* 0x0000000400a08947 */ /* 0x000fea0003800000 */
[----:B------:R-:W-:Y:S02]  /*08a0*/  IADD3 R4, PT, PT, R4, -0x1, RZ ;  /* 0xffffffff04047810 */ /* 0x000fe40007ffe0ff */
[----:B------:R-:W-:Y:S02]  /*08b0*/  LOP3.LUT R13, R16, 0x7, RZ, 0xc0, !PT ;  /* 0x00000007100d7812 */ /* 0x000fe400078ec0ff */
[----:B------:R-:W-:Y:S02]  /*08c0*/  ISETP.GE.U32.AND P0, PT, R4, 0x7, PT ;  /* 0x000000070400780c */ /* 0x000fe40003f06070 */
[----:B------:R-:W-:-:S11]  /*08d0*/  ISETP.NE.AND P1, PT, R13, RZ, PT ;  /* 0x000000ff0d00720c */ /* 0x000fd60003f25270 */
[----:B------:R-:W-:Y:S05]  /*08e0*/  @!P0 BRA `(.L_x_41) ;  /* 0x0000000000b48947 */ /* 0x000fea0003800000 */
[----:B------:R-:W0:Y:S01]  /*08f0*/  LDCU UR6, c[0x0][0x3c0] ;  /* 0x00007800ff0677ac */ /* 0x000e220008000800 */
[----:B------:R-:W1:Y:S08]  /*0900*/  LDC.64 R6, c[0x0][0x3a0] ;  /* 0x0000e800ff067b82 */ /* 0x000e700000000a00 */
[----:B------:R-:W2:Y:S01]  /*0910*/  LDC.64 R4, c[0x0][0x390] ;  /* 0x0000e400ff047b82 */ /* 0x000ea20000000a00 */
[----:B0-----:R-:W-:-:S05]  /*0920*/  IMAD R9, R3, UR6, R2 ;  /* 0x0000000603097c24 */ /* 0x001fca000f8e0202 */
[C---:B------:R-:W-:Y:S01]  /*0930*/  IADD3 R11, PT, PT, R9.reuse, UR6, RZ ;  /* 0x00000006090b7c10 */ /* 0x040fe2000fffe0ff */
[----:B-1----:R-:W-:-:S03]  /*0940*/  IMAD.WIDE.U32 R8, R9, 0x4, R6 ;  /* 0x0000000409087825 */ /* 0x002fc600078e0006 */
[C---:B------:R-:W-:Y:S01]  /*0950*/  IADD3 R15, PT, PT, R11.reuse, UR6, RZ ;  /* 0x000000060b0f7c10 */ /* 0x040fe2000fffe0ff */
[----:B------:R-:W-:Y:S01]  /*0960*/  IMAD.WIDE.U32 R10, R11, 0x4, R6 ;  /* 0x000000040b0a7825 */ /* 0x000fe200078e0006 */
[----:B------:R0:W3:Y:S03]  /*0970*/  LDG.E R17, desc[UR8][R8.64] ;  /* 0x0000000808117981 */ /* 0x0000e6000c1e1900 */
[----:B--2---:R-:W-:Y:S01]  /*0980*/  IMAD.WIDE.U32 R4, R3, 0x4, R4 ;  /* 0x0000000403047825 */ /* 0x004fe200078e0004 */
[C---:B------:R-:W-:Y:S01]  /*0990*/  IADD3 R25, PT, PT, R15.reuse, UR6, RZ ;  /* 0x000000060f197c10 */ /* 0x040fe2000fffe0ff */
[----:B------:R1:W2:Y:S04]  /*09a0*/  LDG.E R18, desc[UR8][R10.64] ;  /* 0x000000080a127981 */ /* 0x0002a8000c1e1900 */
[----:B------:R-:W3:Y:S01]  /*09b0*/  LDG.E R19, desc[UR8][R4.64] ;  /* 0x0000000804137981 */ /* 0x000ee2000c1e1900 */
[----:B------:R-:W-:Y:S01]  /*09c0*/  IMAD.WIDE.U32 R14, R15, 0x4, R6 ;  /* 0x000000040f0e7825 */ /* 0x000fe200078e0006 */
[----:B------:R-:W-:-:S02]  /*09d0*/  IADD3 R29, PT, PT, R25, UR6, RZ ;  /* 0x00000006191d7c10 */ /* 0x000fc4000fffe0ff */
[----:B------:R-:W2:Y:S01]  /*09e0*/  LDG.E R23, desc[UR8][R4.64+0x4] ;  /* 0x0000040804177981 */ /* 0x000ea2000c1e1900 */
[--C-:B------:R-:W-:Y:S01]  /*09f0*/  IMAD.WIDE.U32 R24, R25, 0x4, R6.reuse ;  /* 0x0000000419187825 */ /* 0x100fe200078e0006 */
[C---:B------:R-:W-:Y:S02]  /*0a00*/  IADD3 R31, PT, PT, R29.reuse, UR6, RZ ;  /* 0x000000061d1f7c10 */ /* 0x040fe4000fffe0ff */
[----:B------:R4:W2:Y:S01]  /*0a10*/  LDG.E R22, desc[UR8][R14.64] ;  /* 0x000000080e167981 */ /* 0x0008a2000c1e1900 */
[----:B0-----:R-:W-:-:S03]  /*0a20*/  IMAD.WIDE.U32 R8, R29, 0x4, R6 ;  /* 0x000000041d087825 */ /* 0x001fc600078e0006 */
[----:B------:R-:W2:Y:S01]  /*0a30*/  LDG.E R27, desc[UR8][R4.64+0x8] ;  /* 0x00000808041b7981 */ /* 0x000ea2000c1e1900 */
[C---:B------:R-:W-:Y:S01]  /*0a40*/  IADD3 R29, PT, PT, R31.reuse, UR6, RZ ;  /* 0x000000061f1d7c10 */ /* 0x040fe2000fffe0ff */
[--C-:B-1----:R-:W-:Y:S02]  /*0a50*/  IMAD.WIDE.U32 R10, R31, 0x4, R6.reuse ;  /* 0x000000041f0a7825 */ /* 0x102fe400078e0006 */
[----:B------:R-:W2:Y:S04]  /*0a60*/  LDG.E R25, desc[UR8][R24.64] ;  /* 0x0000000818197981 */ /* 0x000ea8000c1e1900 */
[----:B------:R-:W2:Y:S01]  /*0a70*/  LDG.E R26, desc[UR8][R4.64+0xc] ;  /* 0x00000c08041a7981 */ /* 0x000ea2000c1e1900 */
[C---:B------:R-:W-:Y:S01]  /*0a80*/  IADD3 R31, PT, PT, R29.reuse, UR6, RZ ;  /* 0x000000061d1f7c10 */ /* 0x040fe2000fffe0ff */
[----:B----4-:R-:W-:-:S02]  /*0a90*/  IMAD.WIDE.U32 R14, R29, 0x4, R6 ;  /* 0x000000041d0e7825 */ /* 0x010fc400078e0006 */
[----:B------:R-:W4:Y:S04]  /*0aa0*/  LDG.E R9, desc[UR8][R8.64] ;  /* 0x0000000808097981 */ /* 0x000f28000c1e1900 */
[----:B------:R-:W4:Y:S01]  /*0ab0*/  LDG.E R28, desc[UR8][R4.64+0x10] ;  /* 0x00001008041c7981 */ /* 0x000f22000c1e1900 */
[----:B------:R-:W-:-:S03]  /*0ac0*/  IMAD.WIDE.U32 R6, R31, 0x4, R6 ;  /* 0x000000041f067825 */ /* 0x000fc600078e0006 */
[----:B------:R-:W4:Y:S04]  /*0ad0*/  LDG.E R10, desc[UR8][R10.64] ;  /* 0x000000080a0a7981 */ /* 0x000f28000c1e1900 */
[----:B------:R-:W4:Y:S04]  /*0ae0*/  LDG.E R29, desc[UR8][R4.64+0x14] ;  /* 0x00001408041d7981 */ /* 0x000f28000c1e1900 */
[----:B------:R-:W4:Y:S04]  /*0af0*/  LDG.E R14, desc[UR8][R14.64] ;  /* 0x000000080e0e7981 */ /* 0x000f28000c1e1900 */
[----:B------:R-:W4:Y:S04]  /*0b00*/  LDG.E R31, desc[UR8][R4.64+0x18] ;  /* 0x00001808041f7981 */ /* 0x000f28000c1e1900 */
[----:B------:R-:W4:Y:S04]  /*0b10*/  LDG.E R6, desc[UR8][R6.64] ;  /* 0x0000000806067981 */ /* 0x000f28000c1e1900 */
[----:B------:R-:W4:Y:S01]  /*0b20*/  LDG.E R33, desc[UR8][R4.64+0x1c] ;  /* 0x00001c0804217981 */ /* 0x000f22000c1e1900 */
[----:B------:R-:W-:Y:S01]  /*0b30*/  IADD3 R3, PT, PT, R3, 0x8, RZ ;  /* 0x0000000803037810 */ /* 0x000fe20007ffe0ff */
[----:B---3-5:R-:W-:-:S04]  /*0b40*/  FFMA R12, R19, R17, R12 ;  /* 0x00000011130c7223 */ /* 0x028fc8000000000c */
[----:B--2---:R-:W-:-:S04]  /*0b50*/  FFMA R12, R23, R18, R12 ;  /* 0x00000012170c7223 */ /* 0x004fc8000000000c */
[----:B------:R-:W-:-:S04]  /*0b60*/  FFMA R27, R27, R22, R12 ;  /* 0x000000161b1b7223 */ /* 0x000fc8000000000c */
[----:B------:R-:W-:-:S04]  /*0b70*/  FFMA R25, R26, R25, R27 ;  /* 0x000000191a197223 */ /* 0x000fc8000000001b */
[----:B----4-:R-:W-:-:S04]  /*0b80*/  FFMA R28, R28, R9, R25 ;  /* 0x000000091c1c7223 */ /* 0x010fc80000000019 */
[----:B------:R-:W-:-:S04]  /*0b90*/  FFMA R10, R29, R10, R28 ;  /* 0x0000000a1d0a7223 */ /* 0x000fc8000000001c */
[----:B------:R-:W-:-:S04]  /*0ba0*/  FFMA R10, R31, R14, R10 ;  /* 0x0000000e1f0a7223 */ /* 0x000fc8000000000a */
[----:B------:R-:W-:-:S07]  /*0bb0*/  FFMA R12, R33, R6, R10 ;  /* 0x00000006210c7223 */ /* 0x000fce000000000a */
.L_x_41:
        /* <DEDUP_REMOVED lines=13> */
[----:B------:R-:W-:Y:S02]  /*0c90*/  IMAD.WIDE.U32 R10, R11, 0x4, R6 ;  /* 0x000000040b0a7825 */ /* 0x000fe400078e0006 */
[----:B------:R-:W3:Y:S02]  /*0ca0*/  LDG.E R8, desc[UR8][R8.64] ;  /* 0x0000000808087981 */ /* 0x000ee4000c1e1900 */
[----:B--2---:R-:W-:Y:S01]  /*0cb0*/  IMAD.WIDE.U32 R4, R3, 0x4, R4 ;  /* 0x0000000403047825 */ /* 0x004fe200078e0004 */
[C---:B------:R-:W-:Y:S01]  /*0cc0*/  IADD3 R19, PT, PT, R15.reuse, UR6, RZ ;  /* 0x000000060f137c10 */ /* 0x040fe2000fffe0ff */
[----:B------:R-:W2:Y:S02]  /*0cd0*/  LDG.E R10, desc[UR8][R10.64] ;  /* 0x000000080a0a7981 */ /* 0x000ea4000c1e1900 */
[--C-:B------:R-:W-:Y:S02]  /*0ce0*/  IMAD.WIDE.U32 R14, R15, 0x4, R6.reuse ;  /* 0x000000040f0e7825 */ /* 0x100fe400078e0006 */
[----:B------:R-:W3:Y:S02]  /*0cf0*/  LDG.E R13, desc[UR8][R4.64] ;  /* 0x00000008040d7981 */ /* 0x000ee4000c1e1900 */
[----:B------:R-:W-:-:S02]  /*0d00*/  IMAD.WIDE.U32 R6, R19, 0x4, R6 ;  /* 0x0000000413067825 */ /* 0x000fc400078e0006 */
[----:B------:R-:W2:Y:S04]  /*0d10*/  LDG.E R17, desc[UR8][R4.64+0x4] ;  /* 0x0000040804117981 */ /* 0x000ea8000c1e1900 */
[----:B------:R-:W4:Y:S04]  /*0d20*/  LDG.E R14, desc[UR8][R14.64] ;  /* 0x000000080e0e7981 */ /* 0x000f28000c1e1900 */
[----:B------:R-:W4:Y:S04]  /*0d30*/  LDG.E R19, desc[UR8][R4.64+0x8] ;  /* 0x0000080804137981 */ /* 0x000f28000c1e1900 */
[----:B------:R-:W4:Y:S04]  /*0d40*/  LDG.E R6, desc[UR8][R6.64] ;  /* 0x0000000806067981 */ /* 0x000f28000c1e1900 */
[----:B------:R-:W4:Y:S01]  /*0d50*/  LDG.E R23, desc[UR8][R4.64+0xc] ;  /* 0x00000c0804177981 */ /* 0x000f22000c1e1900 */
[----:B------:R-:W-:Y:S01]  /*0d60*/  IADD3 R3, PT, PT, R3, 0x4, RZ ;  /* 0x0000000403037810 */ /* 0x000fe20007ffe0ff */
[----:B---3-5:R-:W-:-:S04]  /*0d70*/  FFMA R8, R13, R8, R12 ;  /* 0x000000080d087223 */ /* 0x028fc8000000000c */
[----:B--2---:R-:W-:-:S04]  /*0d80*/  FFMA R8, R17, R10, R8 ;  /* 0x0000000a11087223 */ /* 0x004fc80000000008 */
[----:B----4-:R-:W-:-:S04]  /*0d90*/  FFMA R8, R19, R14, R8 ;  /* 0x0000000e13087223 */ /* 0x010fc80000000008 */
[----:B------:R-:W-:-:S07]  /*0da0*/  FFMA R12, R23, R6, R8 ;  /* 0x00000006170c7223 */ /* 0x000fce0000000008 */
.L_x_42:
[----:B------:R-:W-:Y:S05]  /*0db0*/  @!P1 BRA `(.L_x_40) ;  /* 0x0000000000589947 */ /* 0x000fea0003800000 */
[----:B------:R-:W0:Y:S08]  /*0dc0*/  LDC R10, c[0x0][0x3c0] ;  /* 0x0000f000ff0a7b82 */ /* 0x000e300000000800 */
[----:B------:R-:W1:Y:S08]  /*0dd0*/  LDC.64 R6, c[0x0][0x3a0] ;  /* 0x0000e800ff067b82 */ /* 0x000e700000000a00 */
[----:B------:R-:W2:Y:S01]  /*0de0*/  LDC.64 R8, c[0x0][0x390] ;  /* 0x0000e400ff087b82 */ /* 0x000ea20000000a00 */
[----:B0-----:R-:W-:-:S04]  /*0df0*/  IMAD R11, R3, R10, R2 ;  /* 0x0000000a030b7224 */ /* 0x001fc800078e0202 */
[----:B-1----:R-:W-:-:S06]  /*0e00*/  IMAD.WIDE.U32 R4, R11, 0x4, R6 ;  /* 0x000000040b047825 */ /* 0x002fcc00078e0006 */
[----:B------:R-:W3:Y:S01]  /*0e10*/  LDG.E R4, desc[UR8][R4.64] ;  /* 0x0000000804047981 */ /* 0x000ee2000c1e1900 */
[----:B--2---:R-:W-:-:S05]  /*0e20*/  IMAD.WIDE.U32 R8, R3, 0x4, R8 ;  /* 0x0000000403087825 */ /* 0x004fca00078e0008 */
[----:B------:R-:W3:Y:S01]  /*0e30*/  LDG.E R3, desc[UR8][R8.64] ;  /* 0x0000000808037981 */ /* 0x000ee2000c1e1900 */
[----:B------:R-:W-:Y:S01]  /*0e40*/  ISETP.NE.AND P0, PT, R16, 0x1, PT ;  /* 0x000000011000780c */ /* 0x000fe20003f05270 */
[----:B---3-5:R-:W-:-:S12]  /*0e50*/  FFMA R12, R3, R4, R12 ;  /* 0x00000004030c7223 */ /* 0x028fd8000000000c */
[----:B------:R-:W-:Y:S05]  /*0e60*/  @!P0 BRA `(.L_x_40) ;  /* 0x00000000002c8947 */ /* 0x000fea0003800000 */
[----:B------:R-:W-:Y:S01]  /*0e70*/  ISETP.NE.AND P0, PT, R16, 0x2, PT ;  /* 0x000000021000780c */ /* 0x000fe20003f05270 */
[----:B------:R-:W2:Y:S01]  /*0e80*/  LDG.E R3, desc[UR8][R8.64+0x4] ;  /* 0x0000040808037981 */ /* 0x000ea2000c1e1900 */
[----:B------:R-:W-:-:S11]  /*0e90*/  IADD3 R5, PT, PT, R11, R10, RZ ;  /* 0x0000000a0b057210 */ /* 0x000fd60007ffe0ff */
[C---:B------:R-:W-:Y:S01]  /*0ea0*/  @P0 IADD3 R11, PT, PT, R5.reuse, R10, RZ ;  /* 0x0000000a050b0210 */ /* 0x040fe20007ffe0ff */
[----:B------:R-:W-:-:S04]  /*0eb0*/  IMAD.WIDE.U32 R4, R5, 0x4, R6 ;  /* 0x0000000405047825 */ /* 0x000fc800078e0006 */
[----:B------:R-:W-:Y:S02]  /*0ec0*/  @P0 IMAD.WIDE.U32 R6, R11, 0x4, R6 ;  /* 0x000000040b060825 */ /* 0x000fe400078e0006 */
[----:B------:R-:W2:Y:S04]  /*0ed0*/  LDG.E R4, desc[UR8][R4.64] ;  /* 0x0000000804047981 */ /* 0x000ea8000c1e1900 */
[----:B------:R-:W3:Y:S04]  /*0ee0*/  @P0 LDG.E R11, desc[UR8][R8.64+0x8] ;  /* 0x00000808080b0981 */ /* 0x000ee8000c1e1900 */
[----:B------:R-:W3:Y:S01]  /*0ef0*/  @P0 LDG.E R6, desc[UR8][R6.64] ;  /* 0x0000000806060981 */ /* 0x000ee2000c1e1900 */
[----:B--2---:R-:W-:-:S04]  /*0f00*/  FFMA R12, R3, R4, R12 ;  /* 0x00000004030c7223 */ /* 0x004fc8000000000c */
[----:B---3--:R-:W-:-:S07]  /*0f10*/  @P0 FFMA R12, R11, R6, R12 ;  /* 0x000000060b0c0223 */ /* 0x008fce000000000c */
.L_x_40:
[----:B------:R-:W0:Y:S01]  /*0f20*/  LDCU UR6, c[0x0][0x3c0] ;  /* 0x00007800ff0677ac */ /* 0x000e220008000800 */
[----:B------:R-:W-:Y:S01]  /*0f30*/  IADD3 R2, PT, PT, R2, 0x1, RZ ;  /* 0x0000000102027810 */ /* 0x000fe20007ffe0ff */
[----:B-----5:R1:W-:Y:S03]  /*0f40*/  STG.E desc[UR8][R20.64], R12 ;  /* 0x0000000c14007986 */ /* 0x0203e6000c101908 */
[----:B0-----:R-:W-:-:S13]  /*0f50*/  ISETP.NE.AND P0, PT, R2, UR6, PT ;  /* 0x0000000602007c0c */ /* 0x001fda000bf05270 */
[----:B-1----:R-:W-:Y:S05]  /*0f60*/  @!P0 EXIT ;  /* 0x000000000000894d */ /* 0x002fea0003800000 */
[----:B------:R-:W-:Y:S05]  /*0f70*/  BRA `(.L_x_43) ;  /* 0xfffffff000587947 */ /* 0x000fea000383ffff */
.L_x_37:
[C---:B------:R-:W-:Y:S02]  /*0f80*/  IADD3 R0, PT, PT, R6.reuse, -0x1, RZ ;  /* 0xffffffff06007810 */ /* 0x040fe40007ffe0ff */
[----:B------:R-:W-:Y:S02]  /*0f90*/  LOP3.LUT R8, R6, 0xf, RZ, 0xc0, !PT ;  /* 0x0000000f06087812 */ /* 0x000fe400078ec0ff */
[----:B------:R-:W-:Y:S01]  /*0fa0*/  ISETP.GE.U32.AND P1, PT, R0, 0xf, PT ;  /* 0x0000000f0000780c */ /* 0x000fe20003f26070 */
[----:B------:R-:W-:Y:S01]  /*0fb0*/  HFMA2 R0, -RZ, RZ, 0, 0 ;  /* 0x00000000ff007431 */ /* 0x000fe200000001ff */
[----:B------:R-:W-:-:S11]  /*0fc0*/  ISETP.NE.AND P0, PT, R8, RZ, PT ;  /* 0x000000ff0800720c */ /* 0x000fd60003f05270 */
[----:B------:R-:W-:Y:S05]  /*0fd0*/  @!P1 BRA `(.L_x_44) ;  /* 0x0000000000e49947 */ /* 0x000fea0003800000 */
[----:B------:R-:W-:Y:S02]  /*0fe0*/  LOP3.LUT R0, R6, 0x7ffffff0, RZ, 0xc0, !PT ;  /* 0x7ffffff006007812 */ /* 0x000fe400078ec0ff */
[----:B------:R-:W-:-:S07]  /*0ff0*/  MOV R7, RZ ;  /* 0x000000ff00077202 */ /* 0x000fce0000000f00 */
.L_x_45:
[----:B0-----:R-:W0:Y:S08]  /*1000*/  LDC.64 R2, c[0x0][0x3c8] ;  /* 0x0000f200ff027b82 */ /* 0x001e300000000a00 */
[----:B------:R-:W1:Y:S01]  /*1010*/  LDC.64 R4, c[0x0][0x3a8] ;  /* 0x0000ea00ff047b82 */ /* 0x000e620000000a00 */
[----:B0-----:R-:W-:-:S05]  /*1020*/  IMAD.WIDE.U32 R2, R7, 0x4, R2 ;  /* 0x0000000407027825 */ /* 0x001fca00078e0002 */
[----:B------:R-:W-:Y:S01]  /*1030*/  STG.E desc[UR8][R2.64], RZ ;  /* 0x000000ff02007986 */ /* 0x000fe2000c101908 */
[----:B-1----:R-:W-:-:S05]  /*1040*/  IMAD.WIDE.U32 R4, R7, 0x4, R4 ;  /* 0x0000000407047825 */ /* 0x002fca00078e0004 */
[----:B------:R-:W2:Y:S04]  /*1050*/  LDG.E R9, desc[UR8][R4.64] ;  /* 0x0000000804097981 */ /* 0x000ea8000c1e1900 */
[----:B------:R-:W-:Y:S04]  /*1060*/  STG.E desc[UR8][R2.64+0x4], RZ ;  /* 0x000004ff02007986 */ /* 0x000fe8000c101908 */
[----:B--2---:R0:W-:Y:S04]  /*1070*/  STG.E desc[UR8][R2.64], R9 ;  /* 0x0000000902007986 */ /* 0x0041e8000c101908 */
[----:B------:R-:W2:Y:S04]  /*1080*/  LDG.E R11, desc[UR8][R4.64+0x4] ;  /* 0x00000408040b7981 */ /* 0x000ea8000c1e1900 */
[----:B------:R-:W-:Y:S04]  /*1090*/  STG.E desc[UR8][R2.64+0x8], RZ ;  /* 0x000008ff02007986 */ /* 0x000fe8000c101908 */
[----:B--2---:R1:W-:Y:S04]  /*10a0*/  STG.E desc[UR8][R2.64+0x4], R11 ;  /* 0x0000040b02007986 */ /* 0x0043e8000c101908 */
[----:B------:R-:W2:Y:S04]  /*10b0*/  LDG.E R13, desc[UR8][R4.64+0x8] ;  /* 0x00000808040d7981 */ /* 0x000ea8000c1e1900 */
[----:B------:R-:W-:Y:S04]  /*10c0*/  STG.E desc[UR8][R2.64+0xc], RZ ;  /* 0x00000cff02007986 */ /* 0x000fe8000c101908 */
[----:B--2---:R2:W-:Y:S04]  /*10d0*/  STG.E desc[UR8][R2.64+0x8], R13 ;  /* 0x0000080d02007986 */ /* 0x0045e8000c101908 */
[----:B------:R-:W3:Y:S04]  /*10e0*/  LDG.E R15, desc[UR8][R4.64+0xc] ;  /* 0x00000c08040f7981 */ /* 0x000ee8000c1e1900 */
[----:B------:R-:W-:Y:S04]  /*10f0*/  STG.E desc[UR8][R2.64+0x10], RZ ;  /* 0x000010ff02007986 */ /* 0x000fe8000c101908 */
[----:B---3--:R3:W-:Y:S04]  /*1100*/  STG.E desc[UR8][R2.64+0xc], R15 ;  /* 0x00000c0f02007986 */ /* 0x0087e8000c101908 */
[----:B0-----:R-:W4:Y:S04]  /*1110*/  LDG.E R9, desc[UR8][R4.64+0x10] ;  /* 0x0000100804097981 */ /* 0x001f28000c1e1900 */
[----:B------:R-:W-:Y:S04]  /*1120*/  STG.E desc[UR8][R2.64+0x14], RZ ;  /* 0x000014ff02007986 */ /* 0x000fe8000c101908 */
[----:B----4-:R0:W-:Y:S04]  /*1130*/  STG.E desc[UR8][R2.64+0x10], R9 ;  /* 0x0000100902007986 */ /* 0x0101e8000c101908 */
[----:B-1----:R-:W4:Y:S04]  /*1140*/  LDG.E R11, desc[UR8][R4.64+0x14] ;  /* 0x00001408040b7981 */ /* 0x002f28000c1e1900 */
[----:B------:R-:W-:Y:S04]  /*1150*/  STG.E desc[UR8][R2.64+0x18], RZ ;  /* 0x000018ff02007986 */ /* 0x000fe8000c101908 */
[----:B----4-:R1:W-:Y:S04]  /*1160*/  STG.E desc[UR8][R2.64+0x14], R11 ;  /* 0x0000140b02007986 */ /* 0x0103e8000c101908 */
[----:B--2---:R-:W2:Y:S04]  /*1170*/  LDG.E R13, desc[UR8][R4.64+0x18] ;  /* 0x00001808040d7981 */ /* 0x004ea8000c1e1900 */
[----:B------:R-:W-:Y:S04]  /*1180*/  STG.E desc[UR8][R2.64+0x1c], RZ ;  /* 0x00001cff02007986 */ /* 0x000fe8000c101908 */
[----:B--2---:R2:W-:Y:S04]  /*1190*/  STG.E desc[UR8][R2.64+0x18], R13 ;  /* 0x0000180d02007986 */ /* 0x0045e8000c101908 */
[----:B---3--:R-:W3:Y:S04]  /*11a0*/  LDG.E R15, desc[UR8][R4.64+0x1c] ;  /* 0x00001c08040f7981 */ /* 0x008ee8000c1e1900 */
        /* <DEDUP_REMOVED lines=15> */
[----:B------:R0:W-:Y:S04]  /*12a0*/  STG.E desc[UR8][R2.64+0x34], RZ ;  /* 0x000034ff02007986 */ /* 0x0001e8000c101908 */
[----:B----4-:R0:W-:Y:S04]  /*12b0*/  STG.E desc[UR8][R2.64+0x30], R9 ;  /* 0x0000300902007986 */ /* 0x0101e8000c101908 */
[----:B-1----:R-:W4:Y:S04]  /*12c0*/  LDG.E R11, desc[UR8][R4.64+0x34] ;  /* 0x00003408040b7981 */ /* 0x002f28000c1e1900 */
[----:B------:R0:W-:Y:S04]  /*12d0*/  STG.E desc[UR8][R2.64+0x38], RZ ;  /* 0x000038ff02007986 */ /* 0x0001e8000c101908 */
[----:B----4-:R0:W-:Y:S04]  /*12e0*/  STG.E desc[UR8][R2.64+0x34], R11 ;  /* 0x0000340b02007986 */ /* 0x0101e8000c101908 */
[----:B--2---:R-:W2:Y:S04]  /*12f0*/  LDG.E R13, desc[UR8][R4.64+0x38] ;  /* 0x00003808040d7981 */ /* 0x004ea8000c1e1900 */
[----:B------:R0:W-:Y:S01]  /*1300*/  STG.E desc[UR8][R2.64+0x3c], RZ ;  /* 0x00003cff02007986 */ /* 0x0001e2000c101908 */
[----:B------:R-:W-:-:S04]  /*1310*/  IADD3 R7, PT, PT, R7, 0x10, RZ ;  /* 0x0000001007077810 */ /* 0x000fc80007ffe0ff */
[----:B------:R-:W-:Y:S01]  /*1320*/  ISETP.NE.AND P1, PT, R7, R0, PT ;  /* 0x000000000700720c */ /* 0x000fe20003f25270 */
[----:B--2---:R0:W-:Y:S04]  /*1330*/  STG.E desc[UR8][R2.64+0x38], R13 ;  /* 0x0000380d02007986 */ /* 0x0041e8000c101908 */
[----:B---3--:R-:W2:Y:S04]  /*1340*/  LDG.E R15, desc[UR8][R4.64+0x3c] ;  /* 0x00003c08040f7981 */ /* 0x008ea8000c1e1900 */
[----:B--2---:R0:W-:Y:S04]  /*1350*/  STG.E desc[UR8][R2.64+0x3c], R15 ;  /* 0x00003c0f02007986 */ /* 0x0041e8000c101908 */
[----:B------:R-:W-:Y:S05]  /*1360*/  @P1 BRA `(.L_x_45) ;  /* 0xfffffffc00241947 */ /* 0x000fea000383ffff */
.L_x_44:
[----:B------:R-:W-:Y:S05]  /*1370*/  @!P0 EXIT ;  /* 0x000000000000894d */ /* 0x000fea0003800000 */
[----:B------:R-:W-:Y:S02]  /*1380*/  ISETP.GE.U32.AND P0, PT, R8, 0x8, PT ;  /* 0x000000080800780c */ /* 0x000fe40003f06070 */
[----:B------:R-:W-:-:S04]  /*1390*/  LOP3.LUT R12, R6, 0x7, RZ, 0xc0, !PT ;  /* 0x00000007060c7812 */ /* 0x000fc800078ec0ff */
[----:B------:R-:W-:-:S07]  /*13a0*/  ISETP.NE.AND P1, PT, R12, RZ, PT ;  /* 0x000000ff0c00720c */ /* 0x000fce0003f25270 */
[----:B------:R-:W-:Y:S06]  /*13b0*/  @!P0 BRA `(.L_x_46) ;  /* 0x0000000000748947 */ /* 0x000fec0003800000 */
        /* <DEDUP_REMOVED lines=24> */
[----:B------:R0:W-:Y:S04]  /*1540*/  STG.E desc[UR8][R2.64+0x1c], RZ ;  /* 0x00001cff02007986 */ /* 0x0001e8000c101908 */
[----:B--2---:R0:W-:Y:S04]  /*1550*/  STG.E desc[UR8][R2.64+0x18], R11 ;  /* 0x0000180b02007986 */ /* 0x0041e8000c101908 */
[----:B---3--:R-:W2:Y:S01]  /*1560*/  LDG.E R13, desc[UR8][R4.64+0x1c] ;  /* 0x00001c08040d7981 */ /* 0x008ea2000c1e1900 */
[----:B------:R-:W-:-:S03]  /*1570*/  IADD3 R0, PT, PT, R0, 0x8, RZ ;  /* 0x0000000800007810 */ /* 0x000fc60007ffe0ff */
[----:B--2---:R0:W-:Y:S04]  /*1580*/  STG.E desc[UR8][R2.64+0x1c], R13 ;  /* 0x00001c0d02007986 */ /* 0x0041e8000c101908 */
.L_x_46:
        /* <DEDUP_REMOVED lines=8> */
[----:B------:R2:W-:Y:S01]  /*1610*/  STG.E desc[UR8][R2.64], RZ ;  /* 0x000000ff02007986 */ /* 0x0005e2000c101908 */
[----:B-1----:R-:W-:-:S05]  /*1620*/  IMAD.WIDE.U32 R4, R0, 0x4, R4 ;  /* 0x0000000400047825 */ /* 0x002fca00078e0004 */
[----:B------:R-:W3:Y:S04]  /*1630*/  LDG.E R7, desc[UR8][R4.64] ;  /* 0x0000000804077981 */ /* 0x000ee8000c1e1900 */
[----:B------:R2:W-:Y:S04]  /*1640*/  STG.E desc[UR8][R2.64+0x4], RZ ;  /* 0x000004ff02007986 */ /* 0x0005e8000c101908 */
[----:B---3--:R2:W-:Y:S04]  /*1650*/  STG.E desc[UR8][R2.64], R7 ;  /* 0x0000000702007986 */ /* 0x0085e8000c101908 */
[----:B------:R-:W3:Y:S04]  /*1660*/  LDG.E R9, desc[UR8][R4.64+0x4] ;  /* 0x0000040804097981 */ /* 0x000ee8000c1e1900 */
[----:B------:R2:W-:Y:S04]  /*1670*/  STG.E desc[UR8][R2.64+0x8], RZ ;  /* 0x000008ff02007986 */ /* 0x0005e8000c101908 */
[----:B---3--:R2:W-:Y:S04]  /*1680*/  STG.E desc[UR8][R2.64+0x4], R9 ;  /* 0x0000040902007986 */ /* 0x0085e8000c101908 */
[----:B------:R-:W3:Y:S04]  /*1690*/  LDG.E R11, desc[UR8][R4.64+0x8] ;  /* 0x00000808040b7981 */ /* 0x000ee8000c1e1900 */
[----:B------:R2:W-:Y:S04]  /*16a0*/  STG.E desc[UR8][R2.64+0xc], RZ ;  /* 0x00000cff02007986 */ /* 0x0005e8000c101908 */
[----:B---3--:R2:W-:Y:S04]  /*16b0*/  STG.E desc[UR8][R2.64+0x8], R11 ;  /* 0x0000080b02007986 */ /* 0x0085e8000c101908 */
[----:B------:R-:W3:Y:S01]  /*16c0*/  LDG.E R13, desc[UR8][R4.64+0xc] ;  /* 0x00000c08040d7981 */ /* 0x000ee2000c1e1900 */
[----:B------:R-:W-:-:S03]  /*16d0*/  IADD3 R0, PT, PT, R0, 0x4, RZ ;  /* 0x0000000400007810 */ /* 0x000fc60007ffe0ff */
[----:B---3--:R2:W-:Y:S04]  /*16e0*/  STG.E desc[UR8][R2.64+0xc], R13 ;  /* 0x00000c0d02007986 */ /* 0x0085e8000c101908 */
.L_x_47:
[----:B------:R-:W-:Y:S05]  /*16f0*/  @!P1 EXIT ;  /* 0x000000000000994d */ /* 0x000fea0003800000 */
[----:B0-2---:R-:W0:Y:S01]  /*1700*/  LDC.64 R6, c[0x0][0x3c8] ;  /* 0x0000f200ff067b82 */ /* 0x005e220000000a00 */
[----:B------:R-:W-:-:S07]  /*1710*/  UMOV UR4, URZ ;  /* 0x000000ff00047c82 */ /* 0x000fce0008000000 */
[----:B------:R-:W1:Y:S02]  /*1720*/  LDC.64 R8, c[0x0][0x3a8] ;  /* 0x0000ea00ff087b82 */ /* 0x000e640000000a00 */
.L_x_48:
[----:B0-2---:R-:W-:-:S04]  /*1730*/  IMAD.WIDE.U32 R2, R0, 0x4, R6 ;  /* 0x0000000400027825 */ /* 0x005fc800078e0006 */
[C---:B-1----:R-:W-:Y:S01]  /*1740*/  IMAD.WIDE.U32 R4, R0.reuse, 0x4, R8 ;  /* 0x0000000400047825 */ /* 0x042fe200078e0008 */
[----:B------:R2:W-:Y:S05]  /*1750*/  STG.E desc[UR8][R2.64], RZ ;  /* 0x000000ff02007986 */ /* 0x0005ea000c101908 */
[----:B------:R-:W3:Y:S01]  /*1760*/  LDG.E R5, desc[UR8][R4.64] ;  /* 0x0000000804057981 */ /* 0x000ee2000c1e1900 */
[----:B------:R-:W-:Y:S01]  /*1770*/  UIADD3 UR4, UPT, UPT, UR4, 0x1, URZ ;  /* 0x0000000104047890 */ /* 0x000fe2000fffe0ff */
[----:B------:R-:W-:-:S05]  /*1780*/  IADD3 R0, PT, PT, R0, 0x1, RZ ;  /* 0x0000000100007810 */ /* 0x000fca0007ffe0ff */
[----:B------:R-:W-:Y:S01]  /*1790*/  ISETP.NE.AND P0, PT, R10, UR4, PT ;  /* 0x000000040a007c0c */ /* 0x000fe2000bf05270 */
[----:B---3--:R2:W-:-:S12]  /*17a0*/  STG.E desc[UR8][R2.64], R5 ;  /* 0x0000000502007986 */ /* 0x0085d8000c101908 */
[----:B------:R-:W-:Y:S05]  /*17b0*/  @P0 BRA `(.L_x_48) ;  /* 0xfffffffc00dc0947 */ /* 0x000fea000383ffff */
[----:B------:R-:W-:Y:S05]  /*17c0*/  EXIT ;  /* 0x000000000000794d */ /* 0x000fea0003800000 */
.L_x_49:
        /* <DEDUP_REMOVED lines=11> */
.L_x_72:


//--------------------- .text._Z13forwardFeedP1PfS_S_S_S_S_S_iiiiS_ --------------------------
	.section	.text._Z13forwardFeedP1PfS_S_S_S_S_S_iiiiS_,"ax",@progbits
	.align	128
        .global         _Z13forwardFeedP1PfS_S_S_S_S_S_iiiiS_
        .type           _Z13forwardFeedP1PfS_S_S_S_S_S_iiiiS_,@function
        .size           _Z13forwardFeedP1PfS_S_S_S_S_S_iiiiS_,(.L_x_73 - _Z13forwardFeedP1PfS_S_S_S_S_S_iiiiS_)
        .other          _Z13forwardFeedP1PfS_S_S_S_S_S_iiiiS_,@"STO_CUDA_ENTRY STV_DEFAULT"
_Z13forwardFeedP1PfS_S_S_S_S_S_iiiiS_:
.text._Z13forwardFeedP1PfS_S_S_S_S_S_iiiiS_:
[----:B------:R-:W-:Y:S08]  /*0000*/  LDC R1, c[0x0][0x37c] ;  /* 0x0000df00ff017b82 */ /* 0x000ff00000000800 */
[----:B------:R-:W0:Y:S02]  /*0010*/  LDC R6, c[0x0][0x3b8] ;  /* 0x0000ee00ff067b82 */ /* 0x000e240000000800 */
[----:B0-----:R-:W-:-:S13]  /*0020*/  ISETP.GE.AND P0, PT, R6, 0x1, PT ;  /* 0x000000010600780c */ /* 0x001fda0003f06270 */
[----:B------:R-:W-:Y:S05]  /*0030*/  @!P0 EXIT ;  /* 0x000000000000894d */ /* 0x000fea0003800000 */
[----:B------:R-:W0:Y:S01]  /*0040*/  LDC R4, c[0x0][0x3bc] ;  /* 0x0000ef00ff047b82 */ /* 0x000e220000000800 */
[----:B------:R-:W1:Y:S01]  /*0050*/  LDCU.64 UR6, c[0x0][0x358] ;  /* 0x00006b00ff0677ac */ /* 0x000e620008000a00 */
[----:B0-----:R-:W-:-:S13]  /*0060*/  ISETP.GE.AND P0, PT, R4, 0x1, PT ;  /* 0x000000010400780c */ /* 0x001fda0003f06270 */
[----:B-1----:R-:W-:Y:S05]  /*0070*/  @!P0 BRA `(.L_x_50) ;  /* 0x0000000800348947 */ /* 0x002fea0003800000 */
[----:B------:R-:W0:Y:S01]  /*0080*/  LDC R3, c[0x0][0x3c4] ;  /* 0x0000f100ff037b82 */ /* 0x000e220000000800 */
[C---:B------:R-:W-:Y:S01]  /*0090*/  LOP3.LUT R2, R4.reuse, 0x7ffffff8, RZ, 0xc0, !PT ;  /* 0x7ffffff804027812 */ /* 0x040fe200078ec0ff */
[----:B------:R-:W-:Y:S01]  /*00a0*/  HFMA2 R5, -RZ, RZ, 0, 0 ;  /* 0x00000000ff057431 */ /* 0x000fe200000001ff */
[----:B------:R-:W-:Y:S02]  /*00b0*/  LOP3.LUT R0, R4, 0x7, RZ, 0xc0, !PT ;  /* 0x0000000704007812 */ /* 0x000fe400078ec0ff */
[----:B------:R-:W-:Y:S01]  /*00c0*/  IADD3 R6, PT, PT, -R2, RZ, RZ ;  /* 0x000000ff02067210 */ /* 0x000fe20007ffe1ff */
[C---:B0-----:R-:W-:Y:S01]  /*00d0*/  IMAD R3, R4.reuse, R3, RZ ;  /* 0x0000000304037224 */ /* 0x041fe200078e02ff */
[----:B------:R-:W-:-:S07]  /*00e0*/  LOP3.LUT R4, R4, 0x3, RZ, 0xc0, !PT ;  /* 0x0000000304047812 */ /* 0x000fce00078ec0ff */
.L_x_55:
[----:B0-----:R-:W0:Y:S08]  /*00f0*/  LDC R8, c[0x0][0x3bc] ;  /* 0x0000ef00ff087b82 */ /* 0x001e300000000800 */
[----:B------:R-:W1:Y:S08]  /*0100*/  LDC.64 R12, c[0x0][0x3c8] ;  /* 0x0000f200ff0c7b82 */ /* 0x000e700000000a00 */
[----:B------:R-:W2:Y:S01]  /*0110*/  LDC.64 R10, c[0x0][0x3b0] ;  /* 0x0000ec00ff0a7b82 */ /* 0x000ea20000000a00 */
[----:B0-----:R-:W-:-:S04]  /*0120*/  IADD3 R7, PT, PT, R8, -0x1, RZ ;  /* 0xffffffff08077810 */ /* 0x001fc80007ffe0ff */
[----:B------:R-:W-:Y:S01]  /*0130*/  ISETP.GE.U32.AND P0, PT, R7, 0x7, PT ;  /* 0x000000070700780c */ /* 0x000fe20003f06070 */
[----:B-1----:R-:W-:Y:S01]  /*0140*/  IMAD.WIDE.U32 R12, R5, 0x4, R12 ;  /* 0x00000004050c7825 */ /* 0x002fe200078e000c */
[----:B------:R-:W-:-:S04]  /*0150*/  MOV R20, RZ ;  /* 0x000000ff00147202 */ /* 0x000fc80000000f00 */
[----:B------:R0:W-:Y:S01]  /*0160*/  STG.E desc[UR6][R12.64], RZ ;  /* 0x000000ff0c007986 */ /* 0x0001e2000c101906 */
[----:B--2---:R-:W-:-:S05]  /*0170*/  IMAD.WIDE.U32 R10, R5, 0x4, R10 ;  /* 0x00000004050a7825 */ /* 0x004fca00078e000a */
[----:B------:R0:W5:Y:S01]  /*0180*/  LDG.E R21, desc[UR6][R10.64] ;  /* 0x000000060a157981 */ /* 0x000162000c1e1900 */
[----:B------:R-:W-:Y:S05]  /*0190*/  @!P0 BRA `(.L_x_51) ;  /* 0x0000000000e88947 */ /* 0x000fea0003800000 */
[----:B------:R-:W-:Y:S01]  /*01a0*/  IADD3 R9, PT, PT, R5, R8, RZ ;  /* 0x0000000805097210 */ /* 0x000fe20007ffe0ff */
[C-C-:B------:R-:W-:Y:S01]  /*01b0*/  IMAD R7, R8.reuse, 0x2, R5.reuse ;  /* 0x0000000208077824 */ /* 0x140fe200078e0205 */
[C---:B------:R-:W-:Y:S01]  /*01c0*/  LEA R25, R8.reuse, R5, 0x2 ;  /* 0x0000000508197211 */ /* 0x040fe200078e10ff */
[C-C-:B0-----:R-:W-:Y:S01]  /*01d0*/  IMAD R11, R8.reuse, 0x3, R5.reuse ;  /* 0x00000003080b7824 */ /* 0x141fe200078e0205 */
[----:B------:R-:W-:Y:S01]  /*01e0*/  MOV R26, R3 ;  /* 0x00000003001a7202 */ /* 0x000fe20000000f00 */
[C-C-:B------:R-:W-:Y:S01]  /*01f0*/  IMAD R27, R8.reuse, 0x5, R5.reuse ;  /* 0x00000005081b7824 */ /* 0x140fe200078e0205 */
[----:B------:R-:W-:Y:S01]  /*0200*/  MOV R24, R5 ;  /* 0x0000000500187202 */ /* 0x000fe20000000f00 */
[C-C-:B------:R-:W-:Y:S01]  /*0210*/  IMAD R29, R8.reuse, 0x6, R5.reuse ;  /* 0x00000006081d7824 */ /* 0x140fe200078e0205 */
[----:B------:R-:W-:Y:S01]  /*0220*/  MOV R28, R6 ;  /* 0x00000006001c7202 */ /* 0x000fe20000000f00 */
[----:B------:R-:W-:-:S07]  /*0230*/  IMAD R10, R8, 0x7, R5 ;  /* 0x00000007080a7824 */ /* 0x000fce00078e0205 */
.L_x_52:
[----:B------:R-:W0:Y:S08]  /*0240*/  LDC.64 R16, c[0x0][0x388] ;  /* 0x0000e200ff107b82 */ /* 0x000e300000000a00 */
[----:B------:R-:W1:Y:S01]  /*0250*/  LDC.64 R14, c[0x0][0x380] ;  /* 0x0000e000ff0e7b82 */ /* 0x000e620000000a00 */
[----:B0-----:R-:W-:-:S06]  /*0260*/  IMAD.WIDE.U32 R18, R24, 0x4, R16 ;  /* 0x0000000418127825 */ /* 0x001fcc00078e0010 */
[----:B------:R-:W2:Y:S01]  /*0270*/  LDG.E R18, desc[UR6][R18.64] ;  /* 0x0000000612127981 */ /* 0x000ea2000c1e1900 */
[----:B-1----:R-:W-:-:S05]  /*0280*/  IMAD.WIDE R14, R26, 0x4, R14 ;  /* 0x000000041a0e7825 */ /* 0x002fca00078e020e */
[----:B------:R-:W2:Y:S04]  /*0290*/  LDG.E R20, desc[UR6][R14.64] ;  /* 0x000000060e147981 */ /* 0x000ea8000c1e1900 */
[----:B------:R-:W3:Y:S04]  /*02a0*/  LDG.E R23, desc[UR6][R14.64+0x4] ;  /* 0x000004060e177981 */ /* 0x000ee8000c1e1900 */
[----:B------:R-:W4:Y:S01]  /*02b0*/  LDG.E R19, desc[UR6][R14.64+0x8] ;  /* 0x000008060e137981 */ /* 0x000f22000c1e1900 */
[----:B--2--5:R-:W-:Y:S01]  /*02c0*/  FFMA R22, R20, R18, R21 ;  /* 0x0000001214167223 */ /* 0x024fe20000000015 */
[----:B------:R-:W-:-:S06]  /*02d0*/  IMAD.WIDE.U32 R20, R9, 0x4, R16 ;  /* 0x0000000409147825 */ /* 0x000fcc00078e0010 */
[----:B------:R-:W3:Y:S02]  /*02e0*/  LDG.E R20, desc[UR6][R20.64] ;  /* 0x0000000614147981 */ /* 0x000ee4000c1e1900 */
[----:B---3--:R-:W-:Y:S01]  /*02f0*/  FFMA R20, R23, R20, R22 ;  /* 0x0000001417147223 */ /* 0x008fe20000000016 */
[----:B------:R-:W-:-:S06]  /*0300*/  IMAD.WIDE.U32 R22, R7, 0x4, R16 ;  /* 0x0000000407167825 */ /* 0x000fcc00078e0010 */
[----:B------:R-:W4:Y:S02]  /*0310*/  LDG.E R22, desc[UR6][R22.64] ;  /* 0x0000000616167981 */ /* 0x000f24000c1e1900 */
[----:B----4-:R-:W-:Y:S01]  /*0320*/  FFMA R20, R19, R22, R20 ;  /* 0x0000001613147223 */ /* 0x010fe20000000014 */
[----:B------:R-:W-:-:S06]  /*0330*/  IMAD.WIDE.U32 R18, R11, 0x4, R16 ;  /* 0x000000040b127825 */ /* 0x000fcc00078e0010 */
[----:B------:R-:W2:Y:S04]  /*0340*/  LDG.E R18, desc[UR6][R18.64] ;  /* 0x0000000612127981 */ /* 0x000ea8000c1e1900 */
[----:B------:R-:W2:Y:S02]  /*0350*/  LDG.E R19, desc[UR6][R14.64+0xc] ;  /* 0x00000c060e137981 */ /* 0x000ea4000c1e1900 */
[----:B--2---:R-:W-:Y:S01]  /*0360*/  FFMA R18, R19, R18, R20 ;  /* 0x0000001213127223 */ /* 0x004fe20000000014 */
[--C-:B------:R-:W-:Y:S01]  /*0370*/  IMAD.WIDE.U32 R20, R25, 0x4, R16.reuse ;  /* 0x0000000419147825 */ /* 0x100fe200078e0010 */
[----:B------:R-:W2:Y:S05]  /*0380*/  LDG.E R19, desc[UR6][R14.64+0x10] ;  /* 0x000010060e137981 */ /* 0x000eaa000c1e1900 */
[----:B------:R-:W2:Y:S01]  /*0390*/  LDG.E R20, desc[UR6][R20.64] ;  /* 0x0000000614147981 */ /* 0x000ea2000c1e1900 */
[----:B------:R-:W-:-:S06]  /*03a0*/  IMAD.WIDE.U32 R22, R27, 0x4, R16 ;  /* 0x000000041b167825 */ /* 0x000fcc00078e0010 */
[----:B------:R-:W3:Y:S04]  /*03b0*/  LDG.E R22, desc[UR6][R22.64] ;  /* 0x0000000616167981 */ /* 0x000ee8000c1e1900 */
[----:B------:R-:W4:Y:S01]  /*03c0*/  LDG.E R21, desc[UR6][R14.64+0x18] ;  /* 0x000018060e157981 */ /* 0x000f22000c1e1900 */
[----:B--2---:R-:W-:-:S03]  /*03d0*/  FFMA R20, R19, R20, R18 ;  /* 0x0000001413147223 */ /* 0x004fc60000000012 */
[----:B------:R-:W3:Y:S01]  /*03e0*/  LDG.E R19, desc[UR6][R14.64+0x14] ;  /* 0x000014060e137981 */ /* 0x000ee2000c1e1900 */
[----:B------:R-:W-:Y:S02]  /*03f0*/  VIADD R28, R28, 0x8 ;  /* 0x000000081c1c7836 */ /* 0x000fe40000000000 */
[----:B---3--:R-:W-:Y:S01]  /*0400*/  FFMA R20, R19, R22, R20 ;  /* 0x0000001613147223 */ /* 0x008fe20000000014 */
[--C-:B------:R-:W-:Y:S01]  /*0410*/  IMAD.WIDE.U32 R18, R29, 0x4, R16.reuse ;  /* 0x000000041d127825 */ /* 0x100fe200078e0010 */
[----:B------:R-:W2:Y:S03]  /*0420*/  LDG.E R22, desc[UR6][R14.64+0x1c] ;  /* 0x00001c060e167981 */ /* 0x000ea6000c1e1900 */
[----:B------:R-:W-:Y:S02]  /*0430*/  IMAD.WIDE.U32 R16, R10, 0x4, R16 ;  /* 0x000000040a107825 */ /* 0x000fe400078e0010 */
[----:B------:R-:W4:Y:S04]  /*0440*/  LDG.E R18, desc[UR6][R18.64] ;  /* 0x0000000612127981 */ /* 0x000f28000c1e1900 */
[----:B------:R-:W2:Y:S01]  /*0450*/  LDG.E R16, desc[UR6][R16.64] ;  /* 0x0000000610107981 */ /* 0x000ea2000c1e1900 */
[----:B------:R-:W-:Y:S01]  /*0460*/  ISETP.NE.AND P0, PT, R28, RZ, PT ;  /* 0x000000ff1c00720c */ /* 0x000fe20003f05270 */
[C---:B------:R-:W-:Y:S01]  /*0470*/  IMAD R27, R8.reuse, 0x8, R27 ;  /* 0x00000008081b7824 */ /* 0x040fe200078e021b */
[----:B------:R-:W-:-:S02]  /*0480*/  LEA R9, R8, R9, 0x3 ;  /* 0x0000000908097211 */ /* 0x000fc400078e18ff */
[C---:B------:R-:W-:Y:S02]  /*0490*/  LEA R7, R8.reuse, R7, 0x3 ;  /* 0x0000000708077211 */ /* 0x040fe400078e18ff */
[C---:B------:R-:W-:Y:S02]  /*04a0*/  LEA R11, R8.reuse, R11, 0x3 ;  /* 0x0000000b080b7211 */ /* 0x040fe400078e18ff */
[C---:B------:R-:W-:Y:S02]  /*04b0*/  LEA R25, R8.reuse, R25, 0x3 ;  /* 0x0000001908197211 */ /* 0x040fe400078e18ff */
[C---:B------:R-:W-:Y:S02]  /*04c0*/  LEA R29, R8.reuse, R29, 0x3 ;  /* 0x0000001d081d7211 */ /* 0x040fe400078e18ff */
[C---:B------:R-:W-:Y:S02]  /*04d0*/  LEA R10, R8.reuse, R10, 0x3 ;  /* 0x0000000a080a7211 */ /* 0x040fe400078e18ff */
[----:B------:R-:W-:-:S02]  /*04e0*/  LEA R24, R8, R24, 0x3 ;  /* 0x0000001808187211 */ /* 0x000fc400078e18ff */
[----:B------:R-:W-:Y:S01]  /*04f0*/  IADD3 R26, PT, PT, R26, 0x8, RZ ;  /* 0x000000081a1a7810 */ /* 0x000fe20007ffe0ff */
[----:B----4-:R-:W-:-:S04]  /*0500*/  FFMA R21, R21, R18, R20 ;  /* 0x0000001215157223 */ /* 0x010fc80000000014 */
[----:B--2---:R-:W-:Y:S01]  /*0510*/  FFMA R21, R22, R16, R21 ;  /* 0x0000001016157223 */ /* 0x004fe20000000015 */
[----:B------:R-:W-:Y:S06]  /*0520*/  @P0 BRA `(.L_x_52) ;  /* 0xfffffffc00440947 */ /* 0x000fec000383ffff */
[----:B------:R-:W-:-:S07]  /*0530*/  IMAD.MOV.U32 R20, RZ, RZ, R2 ;  /* 0x000000ffff147224 */ /* 0x000fce00078e0002 */
.L_x_51:
[----:B------:R-:W-:-:S13]  /*0540*/  ISETP.NE.AND P0, PT, R0, RZ, PT ;  /* 0x000000ff0000720c */ /* 0x000fda0003f05270 */
[----:B------:R-:W-:Y:S05]  /*0550*/  @!P0 BRA `(.L_x_53) ;  /* 0x0000000000e48947 */ /* 0x000fea0003800000 */
[----:B------:R-:W-:Y:S02]  /*0560*/  IADD3 R7, PT, PT, R0, -0x1, RZ ;  /* 0xffffffff00077810 */ /* 0x000fe40007ffe0ff */
[----:B------:R-:W-:Y:S02]  /*0570*/  ISETP.NE.AND P1, PT, R4, RZ, PT ;  /* 0x000000ff0400720c */ /* 0x000fe40003f25270 */
[----:B------:R-:W-:-:S13]  /*0580*/  ISETP.GE.U32.AND P0, PT, R7, 0x3, PT ;  /* 0x000000030700780c */ /* 0x000fda0003f06070 */
[----:B------:R-:W-:Y:S05]  /*0590*/  @!P0 BRA `(.L_x_54) ;  /* 0x0000000000648947 */ /* 0x000fea0003800000 */
[----:B------:R-:W1:Y:S01]  /*05a0*/  LDC.64 R14, c[0x0][0x388] ;  /* 0x0000e200ff0e7b82 */ /* 0x000e620000000a00 */
[C---:B------:R-:W-:Y:S01]  /*05b0*/  IMAD R19, R20.reuse, R8, R5 ;  /* 0x0000000814137224 */ /* 0x040fe200078e0205 */
[----:B------:R-:W-:-:S04]  /*05c0*/  IADD3 R7, PT, PT, R20, R3, RZ ;  /* 0x0000000314077210 */ /* 0x000fc80007ffe0ff */
[C---:B------:R-:W-:Y:S02]  /*05d0*/  IADD3 R17, PT, PT, R19.reuse, R8, RZ ;  /* 0x0000000813117210 */ /* 0x040fe40007ffe0ff */
[----:B0-----:R-:W0:Y:S01]  /*05e0*/  LDC.64 R10, c[0x0][0x380] ;  /* 0x0000e000ff0a7b82 */ /* 0x001e220000000a00 */
[----:B-1----:R-:W-:-:S06]  /*05f0*/  IMAD.WIDE.U32 R18, R19, 0x4, R14 ;  /* 0x0000000413127825 */ /* 0x002fcc00078e000e */
[----:B------:R-:W2:Y:S01]  /*0600*/  LDG.E R18, desc[UR6][R18.64] ;  /* 0x0000000612127981 */ /* 0x000ea2000c1e1900 */
[----:B0-----:R-:W-:Y:S01]  /*0610*/  IMAD.WIDE R10, R7, 0x4, R10 ;  /* 0x00000004070a7825 */ /* 0x001fe200078e020a */
[----:B------:R-:W-:-:S03]  /*0620*/  IADD3 R7, PT, PT, R17, R8, RZ ;  /* 0x0000000811077210 */ /* 0x000fc60007ffe0ff */
[--C-:B------:R-:W-:Y:S01]  /*0630*/  IMAD.WIDE.U32 R16, R17, 0x4, R14.reuse ;  /* 0x0000000411107825 */ /* 0x100fe200078e000e */
[----:B------:R-:W2:Y:S01]  /*0640*/  LDG.E R24, desc[UR6][R10.64] ;  /* 0x000000060a187981 */ /* 0x000ea2000c1e1900 */
[C---:B------:R-:W-:Y:S02]  /*0650*/  IADD3 R9, PT, PT, R7.reuse, R8, RZ ;  /* 0x0000000807097210 */ /* 0x040fe40007ffe0ff */
[--C-:B------:R-:W-:Y:S01]  /*0660*/  IMAD.WIDE.U32 R22, R7, 0x4, R14.reuse ;  /* 0x0000000407167825 */ /* 0x100fe200078e000e */
[----:B------:R-:W3:Y:S04]  /*0670*/  LDG.E R26, desc[UR6][R10.64+0x8] ;  /* 0x000008060a1a7981 */ /* 0x000ee8000c1e1900 */
[----:B------:R-:W4:Y:S01]  /*0680*/  LDG.E R16, desc[UR6][R16.64] ;  /* 0x0000000610107981 */ /* 0x000f22000c1e1900 */
[----:B------:R-:W-:-:S03]  /*0690*/  IMAD.WIDE.U32 R14, R9, 0x4, R14 ;  /* 0x00000004090e7825 */ /* 0x000fc600078e000e */
[----:B------:R-:W4:Y:S04]  /*06a0*/  LDG.E R7, desc[UR6][R10.64+0x4] ;  /* 0x000004060a077981 */ /* 0x000f28000c1e1900 */
[----:B------:R-:W3:Y:S04]  /*06b0*/  LDG.E R22, desc[UR6][R22.64] ;  /* 0x0000000616167981 */ /* 0x000ee8000c1e1900 */
[----:B------:R-:W3:Y:S04]  /*06c0*/  LDG.E R28, desc[UR6][R10.64+0xc] ;  /* 0x00000c060a1c7981 */ /* 0x000ee8000c1e1900 */
[----:B------:R-:W3:Y:S01]  /*06d0*/  LDG.E R14, desc[UR6][R14.64] ;  /* 0x000000060e0e7981 */ /* 0x000ee2000c1e1900 */
[----:B------:R-:W-:-:S02]  /*06e0*/  VIADD R20, R20, 0x4 ;  /* 0x0000000414147836 */ /* 0x000fc40000000000 */
[----:B--2--5:R-:W-:-:S04]  /*06f0*/  FFMA R18, R24, R18, R21 ;  /* 0x0000001218127223 */ /* 0x024fc80000000015 */
[----:B----4-:R-:W-:-:S04]  /*0700*/  FFMA R7, R7, R16, R18 ;  /* 0x0000001007077223 */ /* 0x010fc80000000012 */
[----:B---3--:R-:W-:-:S04]  /*0710*/  FFMA R7, R26, R22, R7 ;  /* 0x000000161a077223 */ /* 0x008fc80000000007 */
[----:B------:R-:W-:-:S07]  /*0720*/  FFMA R21, R28, R14, R7 ;  /* 0x0000000e1c157223 */ /* 0x000fce0000000007 */
.L_x_54:
[----:B------:R-:W-:Y:S05]  /*0730*/  @!P1 BRA `(.L_x_53) ;  /* 0x00000000006c9947 */ /* 0x000fea0003800000 */
[----:B0-----:R-:W0:Y:S01]  /*0740*/  LDC.64 R10, c[0x0][0x388] ;  /* 0x0000e200ff0a7b82 */ /* 0x001e220000000a00 */
[----:B------:R-:W-:Y:S02]  /*0750*/  ISETP.NE.AND P0, PT, R4, 0x1, PT ;  /* 0x000000010400780c */ /* 0x000fe40003f05270 */
[----:B------:R-:W-:-:S04]  /*0760*/  LOP3.LUT R7, R8, 0x1, RZ, 0xc0, !PT ;  /* 0x0000000108077812 */ /* 0x000fc800078ec0ff */
[----:B------:R-:W-:Y:S01]  /*0770*/  ISETP.NE.U32.AND P1, PT, R7, 0x1, PT ;  /* 0x000000010700780c */ /* 0x000fe20003f25070 */
[----:B------:R-:W1:Y:S06]  /*0780*/  LDC.64 R22, c[0x0][0x380] ;  /* 0x0000e000ff167b82 */ /* 0x000e6c0000000a00 */
[C---:B------:R-:W-:Y:S01]  /*0790*/  @P0 IMAD R19, R20.reuse, R8, R5 ;  /* 0x0000000814130224 */ /* 0x040fe200078e0205 */
[C---:B------:R-:W-:Y:S01]  /*07a0*/  @P0 IADD3 R7, PT, PT, R20.reuse, R3, RZ ;  /* 0x0000000314070210 */ /* 0x040fe20007ffe0ff */
[----:B------:R-:W2:Y:S01]  /*07b0*/  LDC.64 R14, c[0x0][0x380] ;  /* 0x0000e000ff0e7b82 */ /* 0x000ea20000000a00 */
[----:B------:R-:W-:-:S02]  /*07c0*/  @P0 IADD3 R20, PT, PT, R20, 0x2, RZ ;  /* 0x0000000214140810 */ /* 0x000fc40007ffe0ff */
[----:B------:R-:W-:-:S05]  /*07d0*/  @P0 IADD3 R9, PT, PT, R19, R8, RZ ;  /* 0x0000000813090210 */ /* 0x000fca0007ffe0ff */
[----:B------:R-:W3:Y:S01]  /*07e0*/  LDC.64 R16, c[0x0][0x388] ;  /* 0x0000e200ff107b82 */ /* 0x000ee20000000a00 */
[----:B0-----:R-:W-:-:S04]  /*07f0*/  @P0 IMAD.WIDE.U32 R18, R19, 0x4, R10 ;  /* 0x0000000413120825 */ /* 0x001fc800078e000a */
[----:B------:R-:W-:Y:S02]  /*0800*/  @P0 IMAD.WIDE.U32 R10, R9, 0x4, R10 ;  /* 0x00000004090a0825 */ /* 0x000fe400078e000a */
[----:B------:R-:W4:Y:S02]  /*0810*/  @P0 LDG.E R18, desc[UR6][R18.64] ;  /* 0x0000000612120981 */ /* 0x000f24000c1e1900 */
[----:B-1----:R-:W-:Y:S01]  /*0820*/  @P0 IMAD.WIDE R22, R7, 0x4, R22 ;  /* 0x0000000407160825 */ /* 0x002fe200078e0216 */
[C---:B------:R-:W-:Y:S01]  /*0830*/  @!P1 IADD3 R7, PT, PT, R20.reuse, R3, RZ ;  /* 0x0000000314079210 */ /* 0x040fe20007ffe0ff */
[----:B------:R-:W4:Y:S02]  /*0840*/  @P0 LDG.E R10, desc[UR6][R10.64] ;  /* 0x000000060a0a0981 */ /* 0x000f24000c1e1900 */
[----:B------:R-:W-:Y:S02]  /*0850*/  @!P1 IMAD R9, R20, R8, R5 ;  /* 0x0000000814099224 */ /* 0x000fe400078e0205 */
[----:B------:R-:W4:Y:S01]  /*0860*/  @P0 LDG.E R8, desc[UR6][R22.64] ;  /* 0x0000000616080981 */ /* 0x000f22000c1e1900 */
[----:B--2---:R-:W-:-:S03]  /*0870*/  @!P1 IMAD.WIDE R14, R7, 0x4, R14 ;  /* 0x00000004070e9825 */ /* 0x004fc600078e020e */
[----:B------:R-:W2:Y:S04]  /*0880*/  @P0 LDG.E R7, desc[UR6][R22.64+0x4] ;  /* 0x0000040616070981 */ /* 0x000ea8000c1e1900 */
[----:B------:R-:W2:Y:S01]  /*0890*/  @!P1 LDG.E R14, desc[UR6][R14.64] ;  /* 0x000000060e0e9981 */ /* 0x000ea2000c1e1900 */
[----:B---3--:R-:W-:-:S06]  /*08a0*/  @!P1 IMAD.WIDE.U32 R16, R9, 0x4, R16 ;  /* 0x0000000409109825 */ /* 0x008fcc00078e0010 */
[----:B------:R-:W3:Y:S01]  /*08b0*/  @!P1 LDG.E R16, desc[UR6][R16.64] ;  /* 0x0000000610109981 */ /* 0x000ee2000c1e1900 */
[----:B----45:R-:W-:-:S04]  /*08c0*/  @P0 FFMA R8, R8, R18, R21 ;  /* 0x0000001208080223 */ /* 0x030fc80000000015 */
[----:B--2---:R-:W-:-:S04]  /*08d0*/  @P0 FFMA R21, R7, R10, R8 ;  /* 0x0000000a07150223 */ /* 0x004fc80000000008 */
[----:B---3--:R-:W-:-:S07]  /*08e0*/  @!P1 FFMA R21, R14, R16, R21 ;  /* 0x000000100e159223 */ /* 0x008fce0000000015 */
.L_x_53:
[----:B------:R-:W1:Y:S01]  /*08f0*/  LDCU UR4, c[0x0][0x3b8] ;  /* 0x00007700ff0477ac */ /* 0x000e620008000800 */
[----:B------:R-:W-:Y:S01]  /*0900*/  IADD3 R5, PT, PT, R5, 0x1, RZ ;  /* 0x0000000105057810 */ /* 0x000fe20007ffe0ff */
[----:B-----5:R2:W-:Y:S03]  /*0910*/  STG.E desc[UR6][R12.64], R21 ;  /* 0x000000150c007986 */ /* 0x0205e6000c101906 */
[----:B-1----:R-:W-:-:S13]  /*0920*/  ISETP.NE.AND P0, PT, R5, UR4, PT ;  /* 0x0000000405007c0c */ /* 0x002fda000bf05270 */
[----:B--2---:R-:W-:Y:S05]  /*0930*/  @!P0 EXIT ;  /* 0x000000000000894d */ /* 0x004fea0003800000 */
[----:B------:R-:W-:Y:S05]  /*0940*/  BRA `(.L_x_55) ;  /* 0xfffffff400e87947 */ /* 0x000fea000383ffff */
.L_x_50:
[C---:B------:R-:W-:Y:S01]  /*0950*/  ISETP.GE.U32.AND P1, PT, R6.reuse, 0x10, PT ;  /* 0x000000100600780c */ /* 0x040fe20003f26070 */
[----:B------:R-:W-:Y:S01]  /*0960*/  IMAD.MOV.U32 R0, RZ, RZ, RZ ;  /* 0x000000ffff007224 */ /* 0x000fe200078e00ff */
[----:B------:R-:W-:-:S04]  /*0970*/  LOP3.LUT R8, R6, 0xf, RZ, 0xc0, !PT ;  /* 0x0000000f06087812 */ /* 0x000fc800078ec0ff */
[----:B------:R-:W-:-:S07]  /*0980*/  ISETP.NE.AND P0, PT, R8, RZ, PT ;  /* 0x000000ff0800720c */ /* 0x000fce0003f05270 */
[----:B------:R-:W-:Y:S06]  /*0990*/  @!P1 BRA `(.L_x_56) ;  /* 0x0000000000e49947 */ /* 0x000fec0003800000 */
[----:B------:R-:W-:Y:S01]  /*09a0*/  HFMA2 R7, -RZ, RZ, 0, 0 ;  /* 0x00000000ff077431 */ /* 0x000fe200000001ff */
[----:B------:R-:W-:-:S07]  /*09b0*/  LOP3.LUT R0, R6, 0x7ffffff0, RZ, 0xc0, !PT ;  /* 0x7ffffff006007812 */ /* 0x000fce00078ec0ff */
.L_x_57:
        /* <DEDUP_REMOVED lines=55> */
.L_x_56:
        /* <DEDUP_REMOVED lines=34> */
.L_x_58:
        /* <DEDUP_REMOVED lines=22> */
.L_x_59:
[----:B------:R-:W-:Y:S05]  /*10b0*/  @!P1 EXIT ;  /* 0x000000000000994d */ /* 0x000fea0003800000 */
[----:B0-2---:R-:W0:Y:S01]  /*10c0*/  LDC.64 R6, c[0x0][0x3c8] ;  /* 0x0000f200ff067b82 */ /* 0x005e220000000a00 */
[----:B------:R-:W-:-:S07]  /*10d0*/  UMOV UR4, URZ ;  /* 0x000000ff00047c82 */ /* 0x000fce0008000000 */
[----:B------:R-:W1:Y:S02]  /*10e0*/  LDC.64 R8, c[0x0][0x3b0] ;  /* 0x0000ec00ff087b82 */ /* 0x000e640000000a00 */
.L_x_60:
        /* <DEDUP_REMOVED lines=10> */
.L_x_61:
        /* <DEDUP_REMOVED lines=15> */
.L_x_73:


//--------------------- .text._Z24sigmoidActivationForwardPfS_ii --------------------------
	.section	.text._Z24sigmoidActivationForwardPfS_ii,"ax",@progbits
	.align	128
        .global         _Z24sigmoidActivationForwardPfS_ii
        .type           _Z24sigmoidActivationForwardPfS_ii,@function
        .size           _Z24sigmoidActivationForwardPfS_ii,(.L_x_70 - _Z24sigmoidActivationForwardPfS_ii)
        .other          _Z24sigmoidActivationForwardPfS_ii,@"STO_CUDA_ENTRY STV_DEFAULT"
_Z24sigmoidActivationForwardPfS_ii:
.text._Z24sigmoidActivationForwardPfS_ii:
[----:B------:R-:W-:Y:S01]  /*0000*/  LDC R1, c[0x0][0x37c] ;  /* 0x0000df00ff017b82 */ /* 0x000fe20000000800 */
[----:B------:R-:W0:Y:S07]  /*0010*/  S2R R0, SR_TID.X ;  /* 0x0000000000007919 */ /* 0x000e2e0000002100 */
[----:B------:R-:W0:Y:S01]  /*0020*/  S2UR UR6, SR_CTAID.X ;  /* 0x00000000000679c3 */ /* 0x000e220000002500 */
[----:B------:R-:W1:Y:S07]  /*0030*/  LDCU.64 UR4, c[0x0][0x390] ;  /* 0x00007200ff0477ac */ /* 0x000e6e0008000a00 */
[----:B------:R-:W0:Y:S01]  /*0040*/  LDC R3, c[0x0][0x360] ;  /* 0x0000d800ff037b82 */ /* 0x000e220000000800 */
[----:B-1----:R-:W-:Y:S01]  /*0050*/  UIMAD UR4, UR5, UR4, URZ ;  /* 0x00000004050472a4 */ /* 0x002fe2000f8e02ff */
[----:B0-----:R-:W-:-:S05]  /*0060*/  IMAD R3, R3, UR6, R0 ;  /* 0x0000000603037c24 */ /* 0x001fca000f8e0200 */
[----:B------:R-:W-:-:S13]  /*0070*/  ISETP.GE.AND P0, PT, R3, UR4, PT ;  /* 0x0000000403007c0c */ /* 0x000fda000bf06270 */
[----:B------:R-:W-:Y:S05]  /*0080*/  @P0 EXIT ;  /* 0x000000000000094d */ /* 0x000fea0003800000 */
[----:B------:R-:W0:Y:S01]  /*0090*/  LDC.64 R4, c[0x0][0x380] ;  /* 0x0000e000ff047b82 */ /* 0x000e220000000a00 */
[----:B------:R-:W1:Y:S01]  /*00a0*/  LDCU.64 UR4, c[0x0][0x358] ;  /* 0x00006b00ff0477ac */ /* 0x000e620008000a00 */
[----:B0-----:R-:W-:-:S06]  /*00b0*/  IMAD.WIDE R4, R3, 0x4, R4 ;  /* 0x0000000403047825 */ /* 0x001fcc00078e0204 */
[----:B-1----:R-:W2:Y:S01]  /*00c0*/  LDG.E R4, desc[UR4][R4.64] ;  /* 0x0000000404047981 */ /* 0x002ea2000c1e1900 */
[----:B------:R-:W-:Y:S01]  /*00d0*/  IMAD.MOV.U32 R7, RZ, RZ, 0x3bbb989d ;  /* 0x3bbb989dff077424 */ /* 0x000fe200078e00ff */
[----:B------:R-:W-:Y:S01]  /*00e0*/  BSSY.RECONVERGENT B0, `(.L_x_62) ;  /* 0x0000015000007945 */ /* 0x000fe20003800200 */
[----:B------:R-:W-:Y:S02]  /*00f0*/  IMAD.MOV.U32 R9, RZ, RZ, 0x437c0000 ;  /* 0x437c0000ff097424 */ /* 0x000fe400078e00ff */
[----:B--2---:R-:W-:-:S04]  /*0100*/  FFMA.SAT R0, R4, -R7, 0.5 ;  /* 0x3f00000004007423 */ /* 0x004fc80000002807 */
[----:B------:R-:W-:-:S04]  /*0110*/  FFMA.RM R0, R0, R9, 12582913 ;  /* 0x4b40000100007423 */ /* 0x000fc80000004009 */
[C---:B------:R-:W-:Y:S01]  /*0120*/  FADD R7, R0.reuse, -12583039 ;  /* 0xcb40007f00077421 */ /* 0x040fe20000000000 */
[----:B------:R-:W-:-:S03]  /*0130*/  SHF.L.U32 R0, R0, 0x17, RZ ;  /* 0x0000001700007819 */ /* 0x000fc600000006ff */
[----:B------:R-:W-:-:S04]  /*0140*/  FFMA R7, R4, -1.4426950216293334961, -R7 ;  /* 0xbfb8aa3b04077823 */ /* 0x000fc80000000807 */
[----:B------:R-:W-:-:S06]  /*0150*/  FFMA R7, R4, -1.925963033500011079e-08, R7 ;  /* 0xb2a5706004077823 */ /* 0x000fcc0000000007 */
[----:B------:R-:W0:Y:S02]  /*0160*/  MUFU.EX2 R7, R7 ;  /* 0x0000000700077308 */ /* 0x000e240000000800 */
[----:B0-----:R-:W-:-:S04]  /*0170*/  FFMA R0, R0, R7, 1 ;  /* 0x3f80000000007423 */ /* 0x001fc80000000007 */
[----:B------:R-:W-:-:S05]  /*0180*/  VIADD R2, R0, 0x1800000 ;  /* 0x0180000000027836 */ /* 0x000fca0000000000 */
[----:B------:R-:W-:-:S04]  /*0190*/  LOP3.LUT R2, R2, 0x7f800000, RZ, 0xc0, !PT ;  /* 0x7f80000002027812 */ /* 0x000fc800078ec0ff */
[----:B------:R-:W-:-:S13]  /*01a0*/  ISETP.GT.U32.AND P0, PT, R2, 0x1ffffff, PT ;  /* 0x01ffffff0200780c */ /* 0x000fda0003f04070 */
[----:B------:R-:W-:Y:S05]  /*01b0*/  @P0 BRA `(.L_x_63) ;  /* 0x00000000000c0947 */ /* 0x000fea0003800000 */
[----:B------:R-:W-:-:S07]  /*01c0*/  MOV R4, 0x1e0 ;  /* 0x000001e000047802 */ /* 0x000fce0000000f00 */
[----:B------:R-:W-:Y:S05]  /*01d0*/  CALL.REL.NOINC `($__internal_0_$__cuda_sm20_rcp_rn_f32_slowpath) ;  /* 0x0000000000287944 */ /* 0x000fea0003c00000 */
[----:B------:R-:W-:Y:S05]  /*01e0*/  BRA `(.L_x_64) ;  /* 0x0000000000107947 */ /* 0x000fea0003800000 */
.L_x_63:
[----:B------:R-:W0:Y:S02]  /*01f0*/  MUFU.RCP R7, R0 ;  /* 0x0000000000077308 */ /* 0x000e240000001000 */
[----:B0-----:R-:W-:-:S04]  /*0200*/  FFMA R2, R0, R7, -1 ;  /* 0xbf80000000027423 */ /* 0x001fc80000000007 */
[----:B------:R-:W-:-:S04]  /*0210*/  FADD.FTZ R2, -R2, -RZ ;  /* 0x800000ff02027221 */ /* 0x000fc80000010100 */
[----:B------:R-:W-:-:S07]  /*0220*/  FFMA R7, R7, R2, R7 ;  /* 0x0000000207077223 */ /* 0x000fce0000000007 */
.L_x_64:
[----:B------:R-:W-:Y:S05]  /*0230*/  BSYNC.RECONVERGENT B0 ;  /* 0x0000000000007941 */ /* 0x000fea0003800200 */
.L_x_62:
[----:B------:R-:W0:Y:S02]  /*0240*/  LDC.64 R4, c[0x0][0x388] ;  /* 0x0000e200ff047b82 */ /* 0x000e240000000a00 */
[----:B0-----:R-:W-:-:S05]  /*0250*/  IMAD.WIDE R2, R3, 0x4, R4 ;  /* 0x0000000403027825 */ /* 0x001fca00078e0204 */
[----:B------:R-:W-:Y:S01]  /*0260*/  STG.E desc[UR4][R2.64], R7 ;  /* 0x0000000702007986 */ /* 0x000fe2000c101904 */
[----:B------:R-:W-:Y:S05]  /*0270*/  EXIT ;  /* 0x000000000000794d */ /* 0x000fea0003800000 */
        .weak           $__internal_0_$__cuda_sm20_rcp_rn_f32_slowpath
        .type           $__internal_0_$__cuda_sm20_rcp_rn_f32_slowpath,@function
        .size           $__internal_0_$__cuda_sm20_rcp_rn_f32_slowpath,(.L_x_70 - $__internal_0_$__cuda_sm20_rcp_rn_f32_slowpath)
$__internal_0_$__cuda_sm20_rcp_rn_f32_slowpath:
[----:B------:R-:W-:Y:S01]  /*0280*/  IMAD.SHL.U32 R2, R0, 0x2, RZ ;  /* 0x0000000200027824 */ /* 0x000fe200078e00ff */
[----:B------:R-:W-:Y:S04]  /*0290*/  BSSY.RECONVERGENT B1, `(.L_x_65) ;  /* 0x0000030000017945 */ /* 0x000fe80003800200 */
[----:B------:R-:W-:-:S04]  /*02a0*/  SHF.R.U32.HI R2, RZ, 0x18, R2 ;  /* 0x00000018ff027819 */ /* 0x000fc80000011602 */
[----:B------:R-:W-:-:S13]  /*02b0*/  ISETP.NE.U32.AND P0, PT, R2, RZ, PT ;  /* 0x000000ff0200720c */ /* 0x000fda0003f05070 */
[----:B------:R-:W-:Y:S05]  /*02c0*/  @P0 BRA `(.L_x_66) ;  /* 0x0000000000280947 */ /* 0x000fea0003800000 */
[----:B------:R-:W-:-:S04]  /*02d0*/  SHF.L.U32 R2, R0, 0x1, RZ ;  /* 0x0000000100027819 */ /* 0x000fc800000006ff */
[----:B------:R-:W-:-:S13]  /*02e0*/  ISETP.NE.AND P0, PT, R2, RZ, PT ;  /* 0x000000ff0200720c */ /* 0x000fda0003f05270 */
[----:B------:R-:W-:Y:S01]  /*02f0*/  @P0 FFMA R6, R0, 1.84467440737095516160e+19, RZ ;  /* 0x5f80000000060823 */ /* 0x000fe200000000ff */
[----:B------:R-:W-:Y:S08]  /*0300*/  @!P0 MUFU.RCP R5, R0 ;  /* 0x0000000000058308 */ /* 0x000ff00000001000 */
[----:B------:R-:W0:Y:S02]  /*0310*/  @P0 MUFU.RCP R7, R6 ;  /* 0x0000000600070308 */ /* 0x000e240000001000 */
[----:B0-----:R-:W-:-:S04]  /*0320*/  @P0 FFMA R2, R6, R7, -1 ;  /* 0xbf80000006020423 */ /* 0x001fc80000000007 */
[----:B------:R-:W-:-:S04]  /*0330*/  @P0 FADD.FTZ R2, -R2, -RZ ;  /* 0x800000ff02020221 */ /* 0x000fc80000010100 */
[----:B------:R-:W-:-:S04]  /*0340*/  @P0 FFMA R2, R7, R2, R7 ;  /* 0x0000000207020223 */ /* 0x000fc80000000007 */
[----:B------:R-:W-:Y:S01]  /*0350*/  @P0 FFMA R5, R2, 1.84467440737095516160e+19, RZ ;  /* 0x5f80000002050823 */ /* 0x000fe200000000ff */
[----:B------:R-:W-:Y:S06]  /*0360*/  BRA `(.L_x_67) ;  /* 0x0000000000887947 */ /* 0x000fec0003800000 */
.L_x_66:
[----:B------:R-:W-:-:S05]  /*0370*/  VIADD R5, R2, 0xffffff03 ;  /* 0xffffff0302057836 */ /* 0x000fca0000000000 */
[----:B------:R-:W-:-:S13]  /*0380*/  ISETP.GT.U32.AND P0, PT, R5, 0x1, PT ;  /* 0x000000010500780c */ /* 0x000fda0003f04070 */
[----:B------:R-:W-:Y:S05]  /*0390*/  @P0 BRA `(.L_x_68) ;  /* 0x0000000000780947 */ /* 0x000fea0003800000 */
[----:B------:R-:W-:Y:S01]  /*03a0*/  LOP3.LUT R6, R0, 0x7fffff, RZ, 0xc0, !PT ;  /* 0x007fffff00067812 */ /* 0x000fe200078ec0ff */
[----:B------:R-:W-:-:S03]  /*03b0*/  IMAD.MOV.U32 R10, RZ, RZ, 0x3 ;  /* 0x00000003ff0a7424 */ /* 0x000fc600078e00ff */
[----:B------:R-:W-:Y:S02]  /*03c0*/  LOP3.LUT R6, R6, 0x3f800000, RZ, 0xfc, !PT ;  /* 0x3f80000006067812 */ /* 0x000fe400078efcff */
[----:B------:R-:W-:Y:S02]  /*03d0*/  SHF.L.U32 R11, R10, R5, RZ ;  /* 0x000000050a0b7219 */ /* 0x000fe400000006ff */
[----:B------:R-:W0:Y:S02]  /*03e0*/  MUFU.RCP R7, R6 ;  /* 0x0000000600077308 */ /* 0x000e240000001000 */
[----:B0-----:R-:W-:-:S04]  /*03f0*/  FFMA R8, R6, R7, -1 ;  /* 0xbf80000006087423 */ /* 0x001fc80000000007 */
[----:B------:R-:W-:-:S04]  /*0400*/  FADD.FTZ R8, -R8, -RZ ;  /* 0x800000ff08087221 */ /* 0x000fc80000010100 */
[CCC-:B------:R-:W-:Y:S01]  /*0410*/  FFMA.RM R9, R7.reuse, R8.reuse, R7.reuse ;  /* 0x0000000807097223 */ /* 0x1c0fe20000004007 */
[----:B------:R-:W-:-:S04]  /*0420*/  FFMA.RP R8, R7, R8, R7 ;  /* 0x0000000807087223 */ /* 0x000fc80000008007 */
[C---:B------:R-:W-:Y:S02]  /*0430*/  LOP3.LUT R7, R9.reuse, 0x7fffff, RZ, 0xc0, !PT ;  /* 0x007fffff09077812 */ /* 0x040fe400078ec0ff */
[----:B------:R-:W-:Y:S02]  /*0440*/  FSETP.NEU.FTZ.AND P0, PT, R9, R8, PT ;  /* 0x000000080900720b */ /* 0x000fe40003f1d000 */
[----:B------:R-:W-:Y:S02]  /*0450*/  LOP3.LUT R8, R7, 0x800000, RZ, 0xfc, !PT ;  /* 0x0080000007087812 */ /* 0x000fe400078efcff */
[----:B------:R-:W-:Y:S02]  /*0460*/  SEL R7, RZ, 0xffffffff, !P0 ;  /* 0xffffffffff077807 */ /* 0x000fe40004000000 */
[----:B------:R-:W-:Y:S02]  /*0470*/  LOP3.LUT R6, R11, R8, RZ, 0xc0, !PT ;  /* 0x000000080b067212 */ /* 0x000fe400078ec0ff */
[----:B------:R-:W-:-:S02]  /*0480*/  IADD3 R7, PT, PT, -R7, RZ, RZ ;  /* 0x000000ff07077210 */ /* 0x000fc40007ffe1ff */
[-C--:B------:R-:W-:Y:S02]  /*0490*/  SHF.R.U32.HI R6, RZ, R5.reuse, R6 ;  /* 0x00000005ff067219 */ /* 0x080fe40000011606 */
[----:B------:R-:W-:Y:S02]  /*04a0*/  LOP3.LUT P1, RZ, R7, R5, R8, 0xf8, !PT ;  /* 0x0000000507ff7212 */ /* 0x000fe4000782f808 */
[C---:B------:R-:W-:Y:S02]  /*04b0*/  LOP3.LUT P0, RZ, R6.reuse, 0x1, RZ, 0xc0, !PT ;  /* 0x0000000106ff7812 */ /* 0x040fe4000780c0ff */
[----:B------:R-:W-:-:S04]  /*04c0*/  LOP3.LUT P2, RZ, R6, 0x2, RZ, 0xc0, !PT ;  /* 0x0000000206ff7812 */ /* 0x000fc8000784c0ff */
[----:B------:R-:W-:Y:S02]  /*04d0*/  PLOP3.LUT P0, PT, P0, P1, P2, 0xe0, 0x0 ;  /* 0x000000000000781c */ /* 0x000fe40000703c20 */
[----:B------:R-:W-:Y:S02]  /*04e0*/  LOP3.LUT P1, RZ, R0, 0x7fffff, RZ, 0xc0, !PT ;  /* 0x007fffff00ff7812 */ /* 0x000fe4000782c0ff */
[----:B------:R-:W-:-:S05]  /*04f0*/  SEL R5, RZ, 0x1, !P0 ;  /* 0x00000001ff057807 */ /* 0x000fca0004000000 */
[----:B------:R-:W-:-:S05]  /*0500*/  IMAD.MOV R5, RZ, RZ, -R5 ;  /* 0x000000ffff057224 */ /* 0x000fca00078e0a05 */
[----:B------:R-:W-:Y:S02]  /*0510*/  ISETP.GE.AND P0, PT, R5, RZ, PT ;  /* 0x000000ff0500720c */ /* 0x000fe40003f06270 */
[----:B------:R-:W-:-:S04]  /*0520*/  IADD3 R5, PT, PT, R2, -0xfc, RZ ;  /* 0xffffff0402057810 */ /* 0x000fc80007ffe0ff */
[----:B------:R-:W-:-:S07]  /*0530*/  SHF.R.U32.HI R5, RZ, R5, R8 ;  /* 0x00000005ff057219 */ /* 0x000fce0000011608 */
[----:B------:R-:W-:-:S05]  /*0540*/  @!P0 VIADD R5, R5, 0x1 ;  /* 0x0000000105058836 */ /* 0x000fca0000000000 */
[----:B------:R-:W-:-:S04]  /*0550*/  @!P1 SHF.L.U32 R5, R5, 0x1, RZ ;  /* 0x0000000105059819 */ /* 0x000fc800000006ff */
[----:B------:R-:W-:Y:S01]  /*0560*/  LOP3.LUT R5, R5, 0x80000000, R0, 0xf8, !PT ;  /* 0x8000000005057812 */ /* 0x000fe200078ef800 */
[----:B------:R-:W-:Y:S06]  /*0570*/  BRA `(.L_x_67) ;  /* 0x0000000000047947 */ /* 0x000fec0003800000 */
.L_x_68:
[----:B------:R0:W1:Y:S02]  /*0580*/  MUFU.RCP R5, R0 ;  /* 0x0000000000057308 */ /* 0x0000640000001000 */
.L_x_67:
[----:B------:R-:W-:Y:S05]  /*0590*/  BSYNC.RECONVERGENT B1 ;  /* 0x0000000000017941 */ /* 0x000fea0003800200 */
.L_x_65:
[----:B-1----:R-:W-:Y:S02]  /*05a0*/  IMAD.MOV.U32 R7, RZ, RZ, R5 ;  /* 0x000000ffff077224 */ /* 0x002fe400078e0005 */
[----:B------:R-:W-:-:S04]  /*05b0*/  HFMA2 R5, -RZ, RZ, 0, 0 ;  /* 0x00000000ff057431 */ /* 0x000fc800000001ff */
[----:B0-----:R-:W-:Y:S05]  /*05c0*/  RET.REL.NODEC R4 `(_Z24sigmoidActivationForwardPfS_ii) ;  /* 0xfffffff8048c7950 */ /* 0x001fea0003c3ffff */
.L_x_69:
        /* <DEDUP_REMOVED lines=11> */
.L_x_70:


//--------------------- .nv.shared.reserved.0     --------------------------
	.section	.nv.shared.reserved.0,"aw",@nobits
	.weak		__nv_reservedSMEM_offset_0_alias
	.size		__nv_reservedSMEM_offset_0_alias, 0, 64
	.other		__nv_reservedSMEM_offset_0_alias,@"STO_CUDA_RESERVED_SHARED STV_DEFAULT"
__nv_reservedSMEM_offset_0_alias:
	.zero		0
	.zero		64


//--------------------- .nv.constant0._Z13backpropogatePfS_S_S_S_S_S_S_iiiif --------------------------
	.section	.nv.constant0._Z13backpropogatePfS_S_S_S_S_S_S_iiiif,"a",@progbits
	.sectionflags	@""
	.align	4
.nv.constant0._Z13backpropogatePfS_S_S_S_S_S_S_iiiif:
	.zero		980


//--------------------- .nv.constant0._Z13forwardFeedP2PfS_S_S_S_S_S_iiiiS_ --------------------------
	.section	.nv.constant0._Z13forwardFeedP2PfS_S_S_S_S_S_iiiiS_,"a",@progbits
	.sectionflags	@""
	.align	4
.nv.constant0._Z13forwardFeedP2PfS_S_S_S_S_S_iiiiS_:
	.zero		976


//--------------------- .nv.constant0._Z13forwardFeedP1PfS_S_S_S_S_S_iiiiS_ --------------------------
	.section	.nv.constant0._Z13forwardFeedP1PfS_S_S_S_S_S_iiiiS_,"a",@progbits
	.sectionflags	@""
	.align	4
.nv.constant0._Z13forwardFeedP1PfS_S_S_S_S_S_iiiiS_:
	.zero		976


//--------------------- .nv.constant0._Z24sigmoidActivationForwardPfS_ii --------------------------
	.section	.nv.constant0._Z24sigmoidActivationForwardPfS_ii,"a",@progbits
	.sectionflags	@""
	.align	4
.nv.constant0._Z24sigmoidActivationForwardPfS_ii:
	.zero		920


//--------------------- SYMBOLS --------------------------

	.type		.nv.reservedSmem.offset0,@object
	.size		.nv.reservedSmem.offset0,0x4
